//
// Generated by NVIDIA NVVM Compiler
//
// Compiler Build ID: CL-36424714
// Cuda compilation tools, release 13.0, V13.0.88
// Based on NVVM 20.0.0
//

.version 9.0
.target sm_100
.address_size 64

	// .globl	_Z15naive_gemm_halfPK6__halfS1_Pfiii

.visible .entry _Z15naive_gemm_halfPK6__halfS1_Pfiii(
	.param .u64 .ptr .align 1 _Z15naive_gemm_halfPK6__halfS1_Pfiii_param_0,
	.param .u64 .ptr .align 1 _Z15naive_gemm_halfPK6__halfS1_Pfiii_param_1,
	.param .u64 .ptr .align 1 _Z15naive_gemm_halfPK6__halfS1_Pfiii_param_2,
	.param .u32 _Z15naive_gemm_halfPK6__halfS1_Pfiii_param_3,
	.param .u32 _Z15naive_gemm_halfPK6__halfS1_Pfiii_param_4,
	.param .u32 _Z15naive_gemm_halfPK6__halfS1_Pfiii_param_5
)
{
	.reg .pred 	%p<13>;
	.reg .b16 	%rs<31>;
	.reg .b32 	%r<41>;
	.reg .b32 	%f<68>;
	.reg .b64 	%rd<53>;

	ld.param.u64 	%rd7, [_Z15naive_gemm_halfPK6__halfS1_Pfiii_param_0];
	ld.param.u64 	%rd8, [_Z15naive_gemm_halfPK6__halfS1_Pfiii_param_1];
	ld.param.u64 	%rd6, [_Z15naive_gemm_halfPK6__halfS1_Pfiii_param_2];
	ld.param.u32 	%r20, [_Z15naive_gemm_halfPK6__halfS1_Pfiii_param_3];
	ld.param.u32 	%r18, [_Z15naive_gemm_halfPK6__halfS1_Pfiii_param_4];
	ld.param.u32 	%r19, [_Z15naive_gemm_halfPK6__halfS1_Pfiii_param_5];
	cvta.to.global.u64 	%rd1, %rd8;
	cvta.to.global.u64 	%rd2, %rd7;
	mov.u32 	%r21, %ctaid.y;
	mov.u32 	%r22, %ntid.y;
	mov.u32 	%r23, %tid.y;
	mad.lo.s32 	%r1, %r21, %r22, %r23;
	mov.u32 	%r24, %ctaid.x;
	mov.u32 	%r25, %ntid.x;
	mov.u32 	%r26, %tid.x;
	mad.lo.s32 	%r2, %r24, %r25, %r26;
	setp.ge.s32 	%p1, %r1, %r20;
	setp.ge.s32 	%p2, %r2, %r18;
	or.pred  	%p3, %p1, %p2;
	@%p3 bra 	$L__BB0_14;
	setp.lt.s32 	%p4, %r19, 1;
	mov.f32 	%f67, 0f00000000;
	@%p4 bra 	$L__BB0_13;
	mul.lo.s32 	%r3, %r19, %r1;
	and.b32  	%r4, %r19, 7;
	setp.lt.u32 	%p5, %r19, 8;
	mov.f32 	%f67, 0f00000000;
	mov.b32 	%r39, 0;
	@%p5 bra 	$L__BB0_5;
	and.b32  	%r39, %r19, 2147483640;
	neg.s32 	%r37, %r39;
	shl.b32 	%r7, %r18, 3;
	mul.wide.u32 	%rd9, %r3, 2;
	add.s64 	%rd10, %rd9, %rd2;
	add.s64 	%rd52, %rd10, 8;
	mov.f32 	%f67, 0f00000000;
	mul.wide.s32 	%rd13, %r18, 2;
	mov.u32 	%r36, %r2;
$L__BB0_4:
	.pragma "nounroll";
	ld.global.u16 	%rs1, [%rd52+-8];
	// begin inline asm
	{  cvt.f32.f16 %f17, %rs1;}

	// end inline asm
	mul.wide.s32 	%rd11, %r36, 2;
	add.s64 	%rd12, %rd1, %rd11;
	ld.global.u16 	%rs2, [%rd12];
	// begin inline asm
	{  cvt.f32.f16 %f18, %rs2;}

	// end inline asm
	fma.rn.f32 	%f33, %f17, %f18, %f67;
	ld.global.u16 	%rs3, [%rd52+-6];
	// begin inline asm
	{  cvt.f32.f16 %f19, %rs3;}

	// end inline asm
	add.s64 	%rd14, %rd12, %rd13;
	ld.global.u16 	%rs4, [%rd14];
	// begin inline asm
	{  cvt.f32.f16 %f20, %rs4;}

	// end inline asm
	fma.rn.f32 	%f34, %f19, %f20, %f33;
	ld.global.u16 	%rs5, [%rd52+-4];
	// begin inline asm
	{  cvt.f32.f16 %f21, %rs5;}

	// end inline asm
	add.s64 	%rd15, %rd14, %rd13;
	ld.global.u16 	%rs6, [%rd15];
	// begin inline asm
	{  cvt.f32.f16 %f22, %rs6;}

	// end inline asm
	fma.rn.f32 	%f35, %f21, %f22, %f34;
	ld.global.u16 	%rs7, [%rd52+-2];
	// begin inline asm
	{  cvt.f32.f16 %f23, %rs7;}

	// end inline asm
	add.s64 	%rd16, %rd15, %rd13;
	ld.global.u16 	%rs8, [%rd16];
	// begin inline asm
	{  cvt.f32.f16 %f24, %rs8;}

	// end inline asm
	fma.rn.f32 	%f36, %f23, %f24, %f35;
	ld.global.u16 	%rs9, [%rd52];
	// begin inline asm
	{  cvt.f32.f16 %f25, %rs9;}

	// end inline asm
	add.s64 	%rd17, %rd16, %rd13;
	ld.global.u16 	%rs10, [%rd17];
	// begin inline asm
	{  cvt.f32.f16 %f26, %rs10;}

	// end inline asm
	fma.rn.f32 	%f37, %f25, %f26, %f36;
	ld.global.u16 	%rs11, [%rd52+2];
	// begin inline asm
	{  cvt.f32.f16 %f27, %rs11;}

	// end inline asm
	add.s64 	%rd18, %rd17, %rd13;
	ld.global.u16 	%rs12, [%rd18];
	// begin inline asm
	{  cvt.f32.f16 %f28, %rs12;}

	// end inline asm
	fma.rn.f32 	%f38, %f27, %f28, %f37;
	ld.global.u16 	%rs13, [%rd52+4];
	// begin inline asm
	{  cvt.f32.f16 %f29, %rs13;}

	// end inline asm
	add.s64 	%rd19, %rd18, %rd13;
	ld.global.u16 	%rs14, [%rd19];
	// begin inline asm
	{  cvt.f32.f16 %f30, %rs14;}

	// end inline asm
	fma.rn.f32 	%f39, %f29, %f30, %f38;
	ld.global.u16 	%rs15, [%rd52+6];
	// begin inline asm
	{  cvt.f32.f16 %f31, %rs15;}

	// end inline asm
	add.s64 	%rd20, %rd19, %rd13;
	ld.global.u16 	%rs16, [%rd20];
	// begin inline asm
	{  cvt.f32.f16 %f32, %rs16;}

	// end inline asm
	fma.rn.f32 	%f67, %f31, %f32, %f39;
	add.s32 	%r37, %r37, 8;
	add.s32 	%r36, %r36, %r7;
	add.s64 	%rd52, %rd52, 16;
	setp.ne.s32 	%p6, %r37, 0;
	@%p6 bra 	$L__BB0_4;
$L__BB0_5:
	setp.eq.s32 	%p7, %r4, 0;
	@%p7 bra 	$L__BB0_13;
	and.b32  	%r13, %r19, 3;
	setp.lt.u32 	%p8, %r4, 4;
	@%p8 bra 	$L__BB0_8;
	add.s32 	%r28, %r39, %r3;
	mul.wide.u32 	%rd21, %r28, 2;
	add.s64 	%rd22, %rd2, %rd21;
	ld.global.u16 	%rs17, [%rd22];
	// begin inline asm
	{  cvt.f32.f16 %f41, %rs17;}

	// end inline asm
	mad.lo.s32 	%r29, %r39, %r18, %r2;
	mul.wide.s32 	%rd23, %r29, 2;
	add.s64 	%rd24, %rd1, %rd23;
	ld.global.u16 	%rs18, [%rd24];
	// begin inline asm
	{  cvt.f32.f16 %f42, %rs18;}

	// end inline asm
	fma.rn.f32 	%f49, %f41, %f42, %f67;
	cvt.u64.u32 	%rd25, %r3;
	cvt.u64.u32 	%rd26, %r39;
	add.s64 	%rd27, %rd26, %rd25;
	shl.b64 	%rd28, %rd27, 1;
	add.s64 	%rd29, %rd2, %rd28;
	ld.global.u16 	%rs19, [%rd29+2];
	// begin inline asm
	{  cvt.f32.f16 %f43, %rs19;}

	// end inline asm
	mul.wide.s32 	%rd30, %r18, 2;
	add.s64 	%rd31, %rd24, %rd30;
	ld.global.u16 	%rs20, [%rd31];
	// begin inline asm
	{  cvt.f32.f16 %f44, %rs20;}

	// end inline asm
	fma.rn.f32 	%f50, %f43, %f44, %f49;
	ld.global.u16 	%rs21, [%rd29+4];
	// begin inline asm
	{  cvt.f32.f16 %f45, %rs21;}

	// end inline asm
	add.s64 	%rd32, %rd31, %rd30;
	ld.global.u16 	%rs22, [%rd32];
	// begin inline asm
	{  cvt.f32.f16 %f46, %rs22;}

	// end inline asm
	fma.rn.f32 	%f51, %f45, %f46, %f50;
	ld.global.u16 	%rs23, [%rd29+6];
	// begin inline asm
	{  cvt.f32.f16 %f47, %rs23;}

	// end inline asm
	add.s64 	%rd33, %rd32, %rd30;
	ld.global.u16 	%rs24, [%rd33];
	// begin inline asm
	{  cvt.f32.f16 %f48, %rs24;}

	// end inline asm
	fma.rn.f32 	%f67, %f47, %f48, %f51;
	add.s32 	%r39, %r39, 4;
$L__BB0_8:
	setp.eq.s32 	%p9, %r13, 0;
	@%p9 bra 	$L__BB0_13;
	setp.eq.s32 	%p10, %r13, 1;
	@%p10 bra 	$L__BB0_11;
	add.s32 	%r30, %r39, %r3;
	mul.wide.u32 	%rd34, %r30, 2;
	add.s64 	%rd35, %rd2, %rd34;
	ld.global.u16 	%rs25, [%rd35];
	// begin inline asm
	{  cvt.f32.f16 %f53, %rs25;}

	// end inline asm
	mad.lo.s32 	%r31, %r39, %r18, %r2;
	mul.wide.s32 	%rd36, %r31, 2;
	add.s64 	%rd37, %rd1, %rd36;
	ld.global.u16 	%rs26, [%rd37];
	// begin inline asm
	{  cvt.f32.f16 %f54, %rs26;}

	// end inline asm
	fma.rn.f32 	%f57, %f53, %f54, %f67;
	cvt.u64.u32 	%rd38, %r3;
	cvt.u64.u32 	%rd39, %r39;
	add.s64 	%rd40, %rd39, %rd38;
	shl.b64 	%rd41, %rd40, 1;
	add.s64 	%rd42, %rd2, %rd41;
	ld.global.u16 	%rs27, [%rd42+2];
	// begin inline asm
	{  cvt.f32.f16 %f55, %rs27;}

	// end inline asm
	mul.wide.s32 	%rd43, %r18, 2;
	add.s64 	%rd44, %rd37, %rd43;
	ld.global.u16 	%rs28, [%rd44];
	// begin inline asm
	{  cvt.f32.f16 %f56, %rs28;}

	// end inline asm
	fma.rn.f32 	%f67, %f55, %f56, %f57;
	add.s32 	%r39, %r39, 2;
$L__BB0_11:
	and.b32  	%r32, %r19, 1;
	setp.eq.b32 	%p11, %r32, 1;
	not.pred 	%p12, %p11;
	@%p12 bra 	$L__BB0_13;
	add.s32 	%r33, %r39, %r3;
	mul.wide.u32 	%rd45, %r33, 2;
	add.s64 	%rd46, %rd2, %rd45;
	ld.global.u16 	%rs29, [%rd46];
	// begin inline asm
	{  cvt.f32.f16 %f58, %rs29;}

	// end inline asm
	mad.lo.s32 	%r34, %r39, %r18, %r2;
	mul.wide.s32 	%rd47, %r34, 2;
	add.s64 	%rd48, %rd1, %rd47;
	ld.global.u16 	%rs30, [%rd48];
	// begin inline asm
	{  cvt.f32.f16 %f59, %rs30;}

	// end inline asm
	fma.rn.f32 	%f67, %f58, %f59, %f67;
$L__BB0_13:
	mad.lo.s32 	%r35, %r18, %r1, %r2;
	cvta.to.global.u64 	%rd49, %rd6;
	mul.wide.s32 	%rd50, %r35, 4;
	add.s64 	%rd51, %rd49, %rd50;
	st.global.f32 	[%rd51], %f67;
$L__BB0_14:
	ret;

}
	// .globl	_Z9wmma_gemmPK6__halfS1_Pfiii
.visible .entry _Z9wmma_gemmPK6__halfS1_Pfiii(
	.param .u64 .ptr .align 1 _Z9wmma_gemmPK6__halfS1_Pfiii_param_0,
	.param .u64 .ptr .align 1 _Z9wmma_gemmPK6__halfS1_Pfiii_param_1,
	.param .u64 .ptr .align 1 _Z9wmma_gemmPK6__halfS1_Pfiii_param_2,
	.param .u32 _Z9wmma_gemmPK6__halfS1_Pfiii_param_3,
	.param .u32 _Z9wmma_gemmPK6__halfS1_Pfiii_param_4,
	.param .u32 _Z9wmma_gemmPK6__halfS1_Pfiii_param_5
)
{
	.reg .pred 	%p<17>;
	.reg .b32 	%r<149>;
	.reg .b32 	%f<205>;
	.reg .b64 	%rd<47>;

	ld.param.u64 	%rd5, [_Z9wmma_gemmPK6__halfS1_Pfiii_param_0];
	ld.param.u64 	%rd6, [_Z9wmma_gemmPK6__halfS1_Pfiii_param_1];
	ld.param.u32 	%r37, [_Z9wmma_gemmPK6__halfS1_Pfiii_param_4];
	ld.param.u32 	%r38, [_Z9wmma_gemmPK6__halfS1_Pfiii_param_5];
	cvta.to.global.u64 	%rd1, %rd6;
	cvta.to.global.u64 	%rd2, %rd5;
	mov.u32 	%r1, %ctaid.y;
	mov.u32 	%r2, %ctaid.x;
	setp.lt.s32 	%p2, %r38, 1;
	mov.f32 	%f133, 0f00000000;
	mov.f32 	%f134, %f133;
	mov.f32 	%f135, %f133;
	mov.f32 	%f136, %f133;
	mov.f32 	%f137, %f133;
	mov.f32 	%f138, %f133;
	mov.f32 	%f139, %f133;
	mov.f32 	%f140, %f133;
	@%p2 bra 	$L__BB1_17;
	ld.param.u32 	%r136, [_Z9wmma_gemmPK6__halfS1_Pfiii_param_3];
	shl.b32 	%r40, %r1, 4;
	shl.b32 	%r42, %r2, 4;
	setp.lt.s32 	%p3, %r40, %r136;
	setp.lt.s32 	%p4, %r42, %r37;
	and.pred  	%p1, %p3, %p4;
	mul.lo.s32 	%r143, %r38, %r40;
	cvt.u64.u32 	%rd3, %r42;
	add.s32 	%r43, %r38, -1;
	shr.u32 	%r44, %r43, 4;
	add.s32 	%r4, %r44, 1;
	and.b32  	%r5, %r4, 3;
	setp.lt.u32 	%p5, %r38, 49;
	mov.b32 	%r145, 0;
	mov.f32 	%f133, 0f00000000;
	@%p5 bra 	$L__BB1_12;
	mul.lo.s32 	%r142, %r37, 48;
	shl.b32 	%r141, %r37, 5;
	shl.b32 	%r140, %r37, 4;
	and.b32  	%r46, %r4, 536870908;
	neg.s32 	%r138, %r46;
	mov.f32 	%f133, 0f00000000;
	mov.b32 	%r139, 0;
	not.pred 	%p6, %p1;
	mov.f32 	%f134, %f133;
	mov.f32 	%f135, %f133;
	mov.f32 	%f136, %f133;
	mov.f32 	%f137, %f133;
	mov.f32 	%f138, %f133;
	mov.f32 	%f139, %f133;
	mov.f32 	%f140, %f133;
	mov.u32 	%r145, %r139;
$L__BB1_3:
	@%p6 bra 	$L__BB1_5;
	mul.wide.u32 	%rd7, %r143, 2;
	add.s64 	%rd8, %rd2, %rd7;
	cvt.s64.s32 	%rd9, %r139;
	add.s64 	%rd10, %rd9, %rd3;
	shl.b64 	%rd11, %rd10, 1;
	add.s64 	%rd12, %rd1, %rd11;
	wmma.load.a.sync.aligned.row.m16n16k16.global.f16 	{%r47, %r48, %r49, %r50, %r51, %r52, %r53, %r54}, [%rd8], %r38;
	wmma.load.b.sync.aligned.row.m16n16k16.global.f16 	{%r55, %r56, %r57, %r58, %r59, %r60, %r61, %r62}, [%rd12], %r37;
	wmma.mma.sync.aligned.row.row.m16n16k16.f32.f32 {%f140, %f139, %f138, %f137, %f136, %f135, %f134, %f133}, {%r47, %r48, %r49, %r50, %r51, %r52, %r53, %r54}, {%r55, %r56, %r57, %r58, %r59, %r60, %r61, %r62}, {%f140, %f139, %f138, %f137, %f136, %f135, %f134, %f133};
$L__BB1_5:
	@%p6 bra 	$L__BB1_7;
	mul.wide.u32 	%rd13, %r143, 2;
	add.s64 	%rd14, %rd2, %rd13;
	add.s64 	%rd15, %rd14, 32;
	cvt.s64.s32 	%rd16, %r140;
	add.s64 	%rd17, %rd16, %rd3;
	shl.b64 	%rd18, %rd17, 1;
	add.s64 	%rd19, %rd1, %rd18;
	wmma.load.a.sync.aligned.row.m16n16k16.global.f16 	{%r63, %r64, %r65, %r66, %r67, %r68, %r69, %r70}, [%rd15], %r38;
	wmma.load.b.sync.aligned.row.m16n16k16.global.f16 	{%r71, %r72, %r73, %r74, %r75, %r76, %r77, %r78}, [%rd19], %r37;
	wmma.mma.sync.aligned.row.row.m16n16k16.f32.f32 {%f140, %f139, %f138, %f137, %f136, %f135, %f134, %f133}, {%r63, %r64, %r65, %r66, %r67, %r68, %r69, %r70}, {%r71, %r72, %r73, %r74, %r75, %r76, %r77, %r78}, {%f140, %f139, %f138, %f137, %f136, %f135, %f134, %f133};
$L__BB1_7:
	@%p6 bra 	$L__BB1_9;
	mul.wide.u32 	%rd20, %r143, 2;
	add.s64 	%rd21, %rd2, %rd20;
	add.s64 	%rd22, %rd21, 64;
	cvt.s64.s32 	%rd23, %r141;
	add.s64 	%rd24, %rd23, %rd3;
	shl.b64 	%rd25, %rd24, 1;
	add.s64 	%rd26, %rd1, %rd25;
	wmma.load.a.sync.aligned.row.m16n16k16.global.f16 	{%r79, %r80, %r81, %r82, %r83, %r84, %r85, %r86}, [%rd22], %r38;
	wmma.load.b.sync.aligned.row.m16n16k16.global.f16 	{%r87, %r88, %r89, %r90, %r91, %r92, %r93, %r94}, [%rd26], %r37;
	wmma.mma.sync.aligned.row.row.m16n16k16.f32.f32 {%f140, %f139, %f138, %f137, %f136, %f135, %f134, %f133}, {%r79, %r80, %r81, %r82, %r83, %r84, %r85, %r86}, {%r87, %r88, %r89, %r90, %r91, %r92, %r93, %r94}, {%f140, %f139, %f138, %f137, %f136, %f135, %f134, %f133};
$L__BB1_9:
	@%p6 bra 	$L__BB1_11;
	mul.wide.u32 	%rd27, %r143, 2;
	add.s64 	%rd28, %rd2, %rd27;
	add.s64 	%rd29, %rd28, 96;
	cvt.s64.s32 	%rd30, %r142;
	add.s64 	%rd31, %rd30, %rd3;
	shl.b64 	%rd32, %rd31, 1;
	add.s64 	%rd33, %rd1, %rd32;
	wmma.load.a.sync.aligned.row.m16n16k16.global.f16 	{%r95, %r96, %r97, %r98, %r99, %r100, %r101, %r102}, [%rd29], %r38;
	wmma.load.b.sync.aligned.row.m16n16k16.global.f16 	{%r103, %r104, %r105, %r106, %r107, %r108, %r109, %r110}, [%rd33], %r37;
	wmma.mma.sync.aligned.row.row.m16n16k16.f32.f32 {%f140, %f139, %f138, %f137, %f136, %f135, %f134, %f133}, {%r95, %r96, %r97, %r98, %r99, %r100, %r101, %r102}, {%r103, %r104, %r105, %r106, %r107, %r108, %r109, %r110}, {%f140, %f139, %f138, %f137, %f136, %f135, %f134, %f133};
$L__BB1_11:
	add.s32 	%r145, %r145, 64;
	add.s32 	%r143, %r143, 64;
	shl.b32 	%r111, %r37, 6;
	add.s32 	%r142, %r142, %r111;
	add.s32 	%r141, %r141, %r111;
	add.s32 	%r140, %r140, %r111;
	add.s32 	%r139, %r139, %r111;
	add.s32 	%r138, %r138, 4;
	setp.ne.s32 	%p10, %r138, 0;
	@%p10 bra 	$L__BB1_3;
$L__BB1_12:
	setp.eq.s32 	%p11, %r5, 0;
	@%p11 bra 	$L__BB1_17;
	mul.lo.s32 	%r148, %r145, %r37;
	mov.u32 	%r112, %ctaid.y;
	mul.lo.s32 	%r113, %r112, %r38;
	shl.b32 	%r114, %r113, 4;
	add.s32 	%r147, %r145, %r114;
	neg.s32 	%r146, %r5;
	not.pred 	%p12, %p1;
$L__BB1_14:
	.pragma "nounroll";
	@%p12 bra 	$L__BB1_16;
	mul.wide.u32 	%rd34, %r147, 2;
	add.s64 	%rd35, %rd2, %rd34;
	cvt.s64.s32 	%rd36, %r148;
	add.s64 	%rd37, %rd36, %rd3;
	shl.b64 	%rd38, %rd37, 1;
	add.s64 	%rd39, %rd1, %rd38;
	wmma.load.a.sync.aligned.row.m16n16k16.global.f16 	{%r115, %r116, %r117, %r118, %r119, %r120, %r121, %r122}, [%rd35], %r38;
	wmma.load.b.sync.aligned.row.m16n16k16.global.f16 	{%r123, %r124, %r125, %r126, %r127, %r128, %r129, %r130}, [%rd39], %r37;
	wmma.mma.sync.aligned.row.row.m16n16k16.f32.f32 {%f140, %f139, %f138, %f137, %f136, %f135, %f134, %f133}, {%r115, %r116, %r117, %r118, %r119, %r120, %r121, %r122}, {%r123, %r124, %r125, %r126, %r127, %r128, %r129, %r130}, {%f140, %f139, %f138, %f137, %f136, %f135, %f134, %f133};
$L__BB1_16:
	shl.b32 	%r131, %r37, 4;
	add.s32 	%r148, %r148, %r131;
	add.s32 	%r147, %r147, 16;
	add.s32 	%r146, %r146, 1;
	setp.ne.s32 	%p13, %r146, 0;
	@%p13 bra 	$L__BB1_14;
$L__BB1_17:
	ld.param.u32 	%r137, [_Z9wmma_gemmPK6__halfS1_Pfiii_param_3];
	mov.u32 	%r132, %ctaid.y;
	shl.b32 	%r34, %r132, 4;
	setp.ge.s32 	%p14, %r34, %r137;
	mov.u32 	%r133, %ctaid.x;
	shl.b32 	%r35, %r133, 4;
	setp.ge.s32 	%p15, %r35, %r37;
	or.pred  	%p16, %p14, %p15;
	@%p16 bra 	$L__BB1_19;
	ld.param.u64 	%rd46, [_Z9wmma_gemmPK6__halfS1_Pfiii_param_2];
	mul.lo.s32 	%r135, %r37, %r34;
	cvt.u64.u32 	%rd40, %r135;
	cvt.u64.u32 	%rd41, %r35;
	add.s64 	%rd42, %rd40, %rd41;
	cvta.to.global.u64 	%rd43, %rd46;
	shl.b64 	%rd44, %rd42, 2;
	add.s64 	%rd45, %rd43, %rd44;
	wmma.store.d.sync.aligned.row.m16n16k16.global.f32 	[%rd45], {%f140, %f139, %f138, %f137, %f136, %f135, %f134, %f133}, %r37;
$L__BB1_19:
	ret;

}


// ===== COMPILED SASS (sm_100) =====

	.target	sm_100

	.elftype	@"ET_EXEC"


//--------------------- .note.nv.tkinfo           --------------------------
	.section	.note.nv.tkinfo,"",@"SHT_NOTE"
	.sectionflags	@"SHF_NOTE_NV_TKINFO"
	.tkinfo
        /*0018*/ 	.word	0x00000002
        /*0030*/ 	.string	""
        /*0030*/ 	.string	"ptxas"
        /*0030*/ 	.string	"Cuda compilation tools, release 13.0, V13.0.88"
        /*0030*/ 	.string	"Build cuda_13.0.r13.0/compiler.36424714_0"
        /*0030*/ 	.string	"-arch sm_100 -m 64 "



//--------------------- .note.nv.cuinfo           --------------------------
	.section	.note.nv.cuinfo,"",@"SHT_NOTE"
	.sectionflags	@"SHF_NOTE_NV_CUINFO"
        /*0018*/ 	.short	0x0002
        /*001a*/ 	.short	0x0064
        /*001c*/ 	.short	0x0082
	.zero		2


//--------------------- .nv.info                  --------------------------
	.section	.nv.info,"",@"SHT_CUDA_INFO"
	.align	4


	//----- nvinfo : EIATTR_REGCOUNT
	.align		4
        /*0000*/ 	.byte	0x04, 0x2f
        /*0002*/ 	.short	(.L_1 - .L_0)
	.align		4
.L_0:
        /*0004*/ 	.word	index@(_Z15naive_gemm_halfPK6__halfS1_Pfiii)
        /*0008*/ 	.word	0x0000001f


	//----- nvinfo : EIATTR_FRAME_SIZE
	.align		4
.L_1:
        /*000c*/ 	.byte	0x04, 0x11
        /*000e*/ 	.short	(.L_3 - .L_2)
	.align		4
.L_2:
        /*0010*/ 	.word	index@(_Z15naive_gemm_halfPK6__halfS1_Pfiii)
        /*0014*/ 	.word	0x00000000


	//----- nvinfo : EIATTR_REGCOUNT
	.align		4
.L_3:
        /*0018*/ 	.byte	0x04, 0x2f
        /*001a*/ 	.short	(.L_5 - .L_4)
	.align		4
.L_4:
        /*001c*/ 	.word	index@(_Z9wmma_gemmPK6__halfS1_Pfiii)
        /*0020*/ 	.word	0x0000001e


	//----- nvinfo : EIATTR_FRAME_SIZE
	.align		4
.L_5:
        /*0024*/ 	.byte	0x04, 0x11
        /*0026*/ 	.short	(.L_7 - .L_6)
	.align		4
.L_6:
        /*0028*/ 	.word	index@(_Z9wmma_gemmPK6__halfS1_Pfiii)
        /*002c*/ 	.word	0x00000000


	//----- nvinfo : EIATTR_MIN_STACK_SIZE
	.align		4
.L_7:
        /*0030*/ 	.byte	0x04, 0x12
        /*0032*/ 	.short	(.L_9 - .L_8)
	.align		4
.L_8:
        /*0034*/ 	.word	index@(_Z9wmma_gemmPK6__halfS1_Pfiii)
        /*0038*/ 	.word	0x00000000


	//----- nvinfo : EIATTR_MIN_STACK_SIZE
	.align		4
.L_9:
        /*003c*/ 	.byte	0x04, 0x12
        /*003e*/ 	.short	(.L_11 - .L_10)
	.align		4
.L_10:
        /*0040*/ 	.word	index@(_Z15naive_gemm_halfPK6__halfS1_Pfiii)
        /*0044*/ 	.word	0x00000000
.L_11:


//--------------------- .nv.compat                --------------------------
	.section	.nv.compat,"",@"SHT_CUDA_COMPAT_INFO"
	.align	4
        /*0000*/ 	.byte	0x02, 0x09, 0x00, 0x00, 0x02, 0x02, 0x01, 0x00, 0x02, 0x05, 0x05, 0x00, 0x03, 0x07, 0x01, 0x01
        /*0010*/ 	.byte	0x02, 0x03, 0x00, 0x00, 0x02, 0x06, 0x01, 0x00, 0x04, 0x0b, 0x08, 0x00, 0x09, 0x00, 0x00, 0x00
        /*0020*/ 	.byte	0x00, 0x00, 0x00, 0x00


//--------------------- .nv.info._Z9wmma_gemmPK6__halfS1_Pfiii --------------------------
	.section	.nv.info._Z9wmma_gemmPK6__halfS1_Pfiii,"",@"SHT_CUDA_INFO"
	.sectionflags	@""
	.align	4


	//----- nvinfo : EIATTR_CUDA_API_VERSION
	.align		4
        /*0000*/ 	.byte	0x04, 0x37
        /*0002*/ 	.short	(.L_13 - .L_12)
.L_12:
        /*0004*/ 	.word	0x00000082


	//----- nvinfo : EIATTR_KPARAM_INFO
	.align		4
.L_13:
        /*0008*/ 	.byte	0x04, 0x17
        /*000a*/ 	.short	(.L_15 - .L_14)
.L_14:
        /*000c*/ 	.word	0x00000000
        /*0010*/ 	.short	0x0005
        /*0012*/ 	.short	0x0020
        /*0014*/ 	.byte	0x00, 0xf0, 0x11, 0x00


	//----- nvinfo : EIATTR_KPARAM_INFO
	.align		4
.L_15:
        /*0018*/ 	.byte	0x04, 0x17
        /*001a*/ 	.short	(.L_17 - .L_16)
.L_16:
        /*001c*/ 	.word	0x00000000
        /*0020*/ 	.short	0x0004
        /*0022*/ 	.short	0x001c
        /*0024*/ 	.byte	0x00, 0xf0, 0x11, 0x00


	//----- nvinfo : EIATTR_KPARAM_INFO
	.align		4
.L_17:
        /*0028*/ 	.byte	0x04, 0x17
        /*002a*/ 	.short	(.L_19 - .L_18)
.L_18:
        /*002c*/ 	.word	0x00000000
        /*0030*/ 	.short	0x0003
        /*0032*/ 	.short	0x0018
        /*0034*/ 	.byte	0x00, 0xf0, 0x11, 0x00


	//----- nvinfo : EIATTR_KPARAM_INFO
	.align		4
.L_19:
        /*0038*/ 	.byte	0x04, 0x17
        /*003a*/ 	.short	(.L_21 - .L_20)
.L_20:
        /*003c*/ 	.word	0x00000000
        /*0040*/ 	.short	0x0002
        /*0042*/ 	.short	0x0010
        /*0044*/ 	.byte	0x00, 0xf5, 0x21, 0x00


	//----- nvinfo : EIATTR_KPARAM_INFO
	.align		4
.L_21:
        /*0048*/ 	.byte	0x04, 0x17
        /*004a*/ 	.short	(.L_23 - .L_22)
.L_22:
        /*004c*/ 	.word	0x00000000
        /*0050*/ 	.short	0x0001
        /*0052*/ 	.short	0x0008
        /*0054*/ 	.byte	0x00, 0xf5, 0x21, 0x00


	//----- nvinfo : EIATTR_KPARAM_INFO
	.align		4
.L_23:
        /*0058*/ 	.byte	0x04, 0x17
        /*005a*/ 	.short	(.L_25 - .L_24)
.L_24:
        /*005c*/ 	.word	0x00000000
        /*0060*/ 	.short	0x0000
        /*0062*/ 	.short	0x0000
        /*0064*/ 	.byte	0x00, 0xf5, 0x21, 0x00


	//----- nvinfo : EIATTR_SPARSE_MMA_MASK
	.align		4
.L_25:
        /*0068*/ 	.byte	0x03, 0x50
        /*006a*/ 	.short	0x0000


	//----- nvinfo : EIATTR_WMMA_USED
	.align		4
        /*006c*/ 	.byte	0x01, 0x2b
	.zero		2


	//----- nvinfo : EIATTR_MAXREG_COUNT
	.align		4
        /*0070*/ 	.byte	0x03, 0x1b
        /*0072*/ 	.short	0x00ff


	//----- nvinfo : EIATTR_MERCURY_ISA_VERSION
	.align		4
        /*0074*/ 	.byte	0x03, 0x5f
        /*0076*/ 	.short	0x0101


	//----- nvinfo : EIATTR_VRC_CTA_INIT_COUNT
	.align		4
        /*0078*/ 	.byte	0x02, 0x4a
	.zero		1
	.zero		1


	//----- nvinfo : EIATTR_EXIT_INSTR_OFFSETS
	.align		4
        /*007c*/ 	.byte	0x04, 0x1c
        /*007e*/ 	.short	(.L_27 - .L_26)


	//   ....[0]....
.L_26:
        /*0080*/ 	.word	0x00000fe0


	//   ....[1]....
        /*0084*/ 	.word	0x00001120


	//----- nvinfo : EIATTR_CBANK_PARAM_SIZE
	.align		4
.L_27:
        /*0088*/ 	.byte	0x03, 0x19
        /*008a*/ 	.short	0x0024


	//----- nvinfo : EIATTR_PARAM_CBANK
	.align		4
        /*008c*/ 	.byte	0x04, 0x0a
        /*008e*/ 	.short	(.L_29 - .L_28)
	.align		4
.L_28:
        /*0090*/ 	.word	index@(.nv.constant0._Z9wmma_gemmPK6__halfS1_Pfiii)
        /*0094*/ 	.short	0x0380
        /*0096*/ 	.short	0x0024


	//----- nvinfo : EIATTR_SW_WAR
	.align		4
.L_29:
        /*0098*/ 	.byte	0x04, 0x36
        /*009a*/ 	.short	(.L_31 - .L_30)
.L_30:
        /*009c*/ 	.word	0x00000008
.L_31:


//--------------------- .nv.info._Z15naive_gemm_halfPK6__halfS1_Pfiii --------------------------
	.section	.nv.info._Z15naive_gemm_halfPK6__halfS1_Pfiii,"",@"SHT_CUDA_INFO"
	.sectionflags	@""
	.align	4


	//----- nvinfo : EIATTR_CUDA_API_VERSION
	.align		4
        /*0000*/ 	.byte	0x04, 0x37
        /*0002*/ 	.short	(.L_33 - .L_32)
.L_32:
        /*0004*/ 	.word	0x00000082


	//----- nvinfo : EIATTR_KPARAM_INFO
	.align		4
.L_33:
        /*0008*/ 	.byte	0x04, 0x17
        /*000a*/ 	.short	(.L_35 - .L_34)
.L_34:
        /*000c*/ 	.word	0x00000000
        /*0010*/ 	.short	0x0005
        /*0012*/ 	.short	0x0020
        /*0014*/ 	.byte	0x00, 0xf0, 0x11, 0x00


	//----- nvinfo : EIATTR_KPARAM_INFO
	.align		4
.L_35:
        /*0018*/ 	.byte	0x04, 0x17
        /*001a*/ 	.short	(.L_37 - .L_36)
.L_36:
        /*001c*/ 	.word	0x00000000
        /*0020*/ 	.short	0x0004
        /*0022*/ 	.short	0x001c
        /*0024*/ 	.byte	0x00, 0xf0, 0x11, 0x00


	//----- nvinfo : EIATTR_KPARAM_INFO
	.align		4
.L_37:
        /*0028*/ 	.byte	0x04, 0x17
        /*002a*/ 	.short	(.L_39 - .L_38)
.L_38:
        /*002c*/ 	.word	0x00000000
        /*0030*/ 	.short	0x0003
        /*0032*/ 	.short	0x0018
        /*0034*/ 	.byte	0x00, 0xf0, 0x11, 0x00


	//----- nvinfo : EIATTR_KPARAM_INFO
	.align		4
.L_39:
        /*0038*/ 	.byte	0x04, 0x17
        /*003a*/ 	.short	(.L_41 - .L_40)
.L_40:
        /*003c*/ 	.word	0x00000000
        /*0040*/ 	.short	0x0002
        /*0042*/ 	.short	0x0010
        /*0044*/ 	.byte	0x00, 0xf5, 0x21, 0x00


	//----- nvinfo : EIATTR_KPARAM_INFO
	.align		4
.L_41:
        /*0048*/ 	.byte	0x04, 0x17
        /*004a*/ 	.short	(.L_43 - .L_42)
.L_42:
        /*004c*/ 	.word	0x00000000
        /*0050*/ 	.short	0x0001
        /*0052*/ 	.short	0x0008
        /*0054*/ 	.byte	0x00, 0xf5, 0x21, 0x00


	//----- nvinfo : EIATTR_KPARAM_INFO
	.align		4
.L_43:
        /*0058*/ 	.byte	0x04, 0x17
        /*005a*/ 	.short	(.L_45 - .L_44)
.L_44:
        /*005c*/ 	.word	0x00000000
        /*0060*/ 	.short	0x0000
        /*0062*/ 	.short	0x0000
        /*0064*/ 	.byte	0x00, 0xf5, 0x21, 0x00


	//----- nvinfo : EIATTR_SPARSE_MMA_MASK
	.align		4
.L_45:
        /*0068*/ 	.byte	0x03, 0x50
        /*006a*/ 	.short	0x0000


	//----- nvinfo : EIATTR_MAXREG_COUNT
	.align		4
        /*006c*/ 	.byte	0x03, 0x1b
        /*006e*/ 	.short	0x00ff


	//----- nvinfo : EIATTR_MERCURY_ISA_VERSION
	.align		4
        /*0070*/ 	.byte	0x03, 0x5f
        /*0072*/ 	.short	0x0101


	//----- nvinfo : EIATTR_VRC_CTA_INIT_COUNT
	.align		4
        /*0074*/ 	.byte	0x02, 0x4a
	.zero		1
	.zero		1


	//----- nvinfo : EIATTR_EXIT_INSTR_OFFSETS
	.align		4
        /*0078*/ 	.byte	0x04, 0x1c
        /*007a*/ 	.short	(.L_47 - .L_46)


	//   ....[0]....
.L_46:
        /*007c*/ 	.word	0x000000c0


	//   ....[1]....
        /*0080*/ 	.word	0x00000ac0


	//----- nvinfo : EIATTR_CBANK_PARAM_SIZE
	.align		4
.L_47:
        /*0084*/ 	.byte	0x03, 0x19
        /*0086*/ 	.short	0x0024


	//----- nvinfo : EIATTR_PARAM_CBANK
	.align		4
        /*0088*/ 	.byte	0x04, 0x0a
        /*008a*/ 	.short	(.L_49 - .L_48)
	.align		4
.L_48:
        /*008c*/ 	.word	index@(.nv.constant0._Z15naive_gemm_halfPK6__halfS1_Pfiii)
        /*0090*/ 	.short	0x0380
        /*0092*/ 	.short	0x0024


	//----- nvinfo : EIATTR_SW_WAR
	.align		4
.L_49:
        /*0094*/ 	.byte	0x04, 0x36
        /*0096*/ 	.short	(.L_51 - .L_50)
.L_50:
        /*0098*/ 	.word	0x00000008
.L_51:


//--------------------- .nv.callgraph             --------------------------
	.section	.nv.callgraph,"",@"SHT_CUDA_CALLGRAPH"
	.align	4
	.sectionentsize	8
	.align		4
        /*0000*/ 	.word	0x00000000
	.align		4
        /*0004*/ 	.word	0xffffffff
	.align		4
        /*0008*/ 	.word	0x00000000
	.align		4
        /*000c*/ 	.word	0xfffffffe
	.align		4
        /*0010*/ 	.word	0x00000000
	.align		4
        /*0014*/ 	.word	0xfffffffd
	.align		4
        /*0018*/ 	.word	0x00000000
	.align		4
        /*001c*/ 	.word	0xfffffffc


//--------------------- .text._Z9wmma_gemmPK6__halfS1_Pfiii --------------------------
	.section	.text._Z9wmma_gemmPK6__halfS1_Pfiii,"ax",@progbits
	.align	128
        .global         _Z9wmma_gemmPK6__halfS1_Pfiii
        .type           _Z9wmma_gemmPK6__halfS1_Pfiii,@function
        .size           _Z9wmma_gemmPK6__halfS1_Pfiii,(.L_x_16 - _Z9wmma_gemmPK6__halfS1_Pfiii)
        .other          _Z9wmma_gemmPK6__halfS1_Pfiii,@"STO_CUDA_ENTRY STV_DEFAULT"
_Z9wmma_gemmPK6__halfS1_Pfiii:
.text._Z9wmma_gemmPK6__halfS1_Pfiii:
[----:B------:R-:W-:Y:S01]  /*0000*/  LDC R1, c[0x0][0x37c] ;  /* 0x0000df00ff017b82 */ /* 0x000fe20000000800 */
[----:B------:R-:W0:Y:S01]  /*0010*/  LDCU UR8, c[0x0][0x3a0] ;  /* 0x00007400ff0877ac */ /* 0x000e220008000800 */
[----:B------:R-:W-:Y:S02]  /*0020*/  CS2R R10, SRZ ;  /* 0x00000000000a7805 */ /* 0x000fe4000001ff00 */
[----:B------:R-:W-:Y:S02]  /*0030*/  CS2R R8, SRZ ;  /* 0x0000000000087805 */ /* 0x000fe4000001ff00 */
[----:B------:R-:W-:Y:S02]  /*0040*/  CS2R R6, SRZ ;  /* 0x0000000000067805 */ /* 0x000fe4000001ff00 */
[----:B------:R-:W-:Y:S01]  /*0050*/  CS2R R4, SRZ ;  /* 0x0000000000047805 */ /* 0x000fe2000001ff00 */
[----:B------:R-:W1:Y:S01]  /*0060*/  LDCU.64 UR12, c[0x0][0x358] ;  /* 0x00006b00ff0c77ac */ /* 0x000e620008000a00 */
[----:B0-----:R-:W-:-:S09]  /*0070*/  UISETP.GE.AND UP0, UPT, UR8, 0x1, UPT ;  /* 0x000000010800788c */ /* 0x001fd2000bf06270 */
[----:B-1----:R-:W-:Y:S05]  /*0080*/  BRA.U !UP0, `(.L_x_0) ;  /* 0x0000000d08b87547 */ /* 0x002fea000b800000 */
[----:B------:R-:W0:Y:S01]  /*0090*/  S2UR UR6, SR_CTAID.X ;  /* 0x00000000000679c3 */ /* 0x000e220000002500 */
[----:B------:R-:W1:Y:S01]  /*00a0*/  LDCU.64 UR10, c[0x0][0x398] ;  /* 0x00007300ff0a77ac */ /* 0x000e620008000a00 */
[----:B------:R-:W-:Y:S01]  /*00b0*/  IMAD.MOV.U32 R11, RZ, RZ, RZ ;  /* 0x000000ffff0b7224 */ /* 0x000fe200078e00ff */
[----:B------:R-:W-:Y:S02]  /*00c0*/  UISETP.GE.U32.AND UP1, UPT, UR8, 0x31, UPT ;  /* 0x000000310800788c */ /* 0x000fe4000bf26070 */
[----:B------:R-:W-:-:S03]  /*00d0*/  UIADD3 UR5, UPT, UPT, UR8, -0x1, URZ ;  /* 0xffffffff08057890 */ /* 0x000fc6000fffe0ff */
[----:B------:R-:W2:Y:S01]  /*00e0*/  S2UR UR4, SR_CTAID.Y ;  /* 0x00000000000479c3 */ /* 0x000ea20000002600 */
[----:B------:R-:W-:Y:S02]  /*00f0*/  ULEA.HI UR7, UR5, 0x1, URZ, 0x1c ;  /* 0x0000000105077891 */ /* 0x000fe4000f8fe0ff */
[----:B0-----:R-:W-:-:S04]  /*0100*/  USHF.L.U32 UR6, UR6, 0x4, URZ ;  /* 0x0000000406067899 */ /* 0x001fc800080006ff */
[----:B-1----:R-:W-:Y:S02]  /*0110*/  UISETP.GE.AND UP0, UPT, UR6, UR11, UPT ;  /* 0x0000000b0600728c */ /* 0x002fe4000bf06270 */
[----:B--2---:R-:W-:-:S04]  /*0120*/  USHF.L.U32 UR4, UR4, 0x4, URZ ;  /* 0x0000000404047899 */ /* 0x004fc800080006ff */
[----:B------:R-:W-:Y:S02]  /*0130*/  UIMAD UR5, UR4, UR8, URZ ;  /* 0x00000008040572a4 */ /* 0x000fe4000f8e02ff */
[----:B------:R-:W-:-:S03]  /*0140*/  UISETP.LT.AND UP0, UPT, UR4, UR10, !UP0 ;  /* 0x0000000a0400728c */ /* 0x000fc6000c701270 */
[----:B------:R-:W-:Y:S01]  /*0150*/  UMOV UR4, URZ ;  /* 0x000000ff00047c82 */ /* 0x000fe20008000000 */
[----:B------:R-:W-:Y:S07]  /*0160*/  BRA.U !UP1, `(.L_x_1) ;  /* 0x00000009099c7547 */ /* 0x000fee000b800000 */
[----:B------:R-:W0:Y:S01]  /*0170*/  LDC R0, c[0x0][0x3a0] ;  /* 0x0000e800ff007b82 */ /* 0x000e220000000800 */
[----:B------:R-:W-:Y:S01]  /*0180*/  ULOP3.LUT UR7, UR7, 0x1ffffffc, URZ, 0xc0, !UPT ;  /* 0x1ffffffc07077892 */ /* 0x000fe2000f8ec0ff */
[----:B------:R-:W-:Y:S02]  /*0190*/  CS2R R10, SRZ ;  /* 0x00000000000a7805 */ /* 0x000fe4000001ff00 */
[----:B------:R-:W-:Y:S02]  /*01a0*/  CS2R R8, SRZ ;  /* 0x0000000000087805 */ /* 0x000fe4000001ff00 */
[----:B------:R-:W-:Y:S02]  /*01b0*/  CS2R R6, SRZ ;  /* 0x0000000000067805 */ /* 0x000fe4000001ff00 */
[----:B------:R-:W-:Y:S01]  /*01c0*/  CS2R R4, SRZ ;  /* 0x0000000000047805 */ /* 0x000fe2000001ff00 */
[----:B------:R-:W-:Y:S01]  /*01d0*/  UMOV UR8, UR5 ;  /* 0x0000000500087c82 */ /* 0x000fe20008000000 */
[----:B------:R-:W-:Y:S01]  /*01e0*/  UIMAD UR15, UR11, 0x30, URZ ;  /* 0x000000300b0f78a4 */ /* 0x000fe2000f8e02ff */
[----:B------:R-:W1:Y:S01]  /*01f0*/  LDC R2, c[0x0][0x39c] ;  /* 0x0000e700ff027b82 */ /* 0x000e620000000800 */
[----:B------:R-:W-:-:S02]  /*0200*/  USHF.L.U32 UR16, UR11, 0x5, URZ ;  /* 0x000000050b107899 */ /* 0x000fc400080006ff */
[----:B------:R-:W-:Y:S01]  /*0210*/  USHF.L.U32 UR9, UR11, 0x4, URZ ;  /* 0x000000040b097899 */ /* 0x000fe200080006ff */
[----:B------:R-:W2:Y:S01]  /*0220*/  LDCU UR14, c[0x0][0x39c] ;  /* 0x00007380ff0e77ac */ /* 0x000ea20008000800 */
[----:B------:R-:W3:Y:S01]  /*0230*/  LDCU.64 UR18, c[0x0][0x380] ;  /* 0x00007000ff1277ac */ /* 0x000ee20008000a00 */
[----:B------:R-:W4:Y:S01]  /*0240*/  LDCU.64 UR20, c[0x0][0x388] ;  /* 0x00007100ff1477ac */ /* 0x000f220008000a00 */
[----:B------:R-:W-:Y:S01]  /*0250*/  UIADD3 UR7, UPT, UPT, -UR7, URZ, URZ ;  /* 0x000000ff07077290 */ /* 0x000fe2000fffe1ff */
[----:B------:R-:W-:Y:S01]  /*0260*/  UMOV UR5, URZ ;  /* 0x000000ff00057c82 */ /* 0x000fe20008000000 */
[----:B------:R-:W-:-:S10]  /*0270*/  UMOV UR4, URZ ;  /* 0x000000ff00047c82 */ /* 0x000fd40008000000 */
.L_x_6:
[----:B------:R-:W-:Y:S05]  /*0280*/  BRA.U !UP0, `(.L_x_2) ;  /* 0x0000000108887547 */ /* 0x000fea000b800000 */
[----:B------:R-:W5:Y:S01]  /*0290*/  S2R R19, SR_LANEID ;  /* 0x0000000000137919 */ /* 0x000f620000000000 */
[----:B------:R-:W-:Y:S01]  /*02a0*/  UIADD3 UR10, UP1, UPT, UR6, UR5, URZ ;  /* 0x00000005060a7290 */ /* 0x000fe2000ff3e0ff */
[----:B-1----:R-:W-:Y:S01]  /*02b0*/  SHF.R.U32.HI R14, RZ, 0x1, R2 ;  /* 0x00000001ff0e7819 */ /* 0x002fe20000011602 */
[----:B------:R-:W-:Y:S02]  /*02c0*/  IMAD.MOV.U32 R13, RZ, RZ, RZ ;  /* 0x000000ffff0d7224 */ /* 0x000fe400078e00ff */
[----:B------:R-:W-:Y:S02]  /*02d0*/  ULEA.HI.X.SX32 UR11, UR5, URZ, 0x1, UP1 ;  /* 0x000000ff050b7291 */ /* 0x000fe400088f0eff */
[----:B----4-:R-:W-:-:S04]  /*02e0*/  ULEA UR17, UP1, UR10, UR20, 0x1 ;  /* 0x000000140a117291 */ /* 0x010fc8000f8208ff */
[----:B------:R-:W-:Y:S01]  /*02f0*/  ULEA.HI.X UR10, UR10, UR21, UR11, 0x1, UP1 ;  /* 0x000000150a0a7291 */ /* 0x000fe200088f0c0b */
[----:B-----5:R-:W-:Y:S02]  /*0300*/  LOP3.LUT R12, R19, 0x3, RZ, 0xc0, !PT ;  /* 0x00000003130c7812 */ /* 0x020fe400078ec0ff */
[----:B------:R-:W-:-:S05]  /*0310*/  SHF.R.U32.HI R19, RZ, 0x2, R19 ;  /* 0x00000002ff137819 */ /* 0x000fca0000011613 */
[----:B------:R-:W-:-:S03]  /*0320*/  IMAD.WIDE.U32 R14, R19, R14, R12 ;  /* 0x0000000e130e7225 */ /* 0x000fc600078e000c */
[----:B------:R-:W-:-:S04]  /*0330*/  LEA R24, P0, R14, UR17, 0x2 ;  /* 0x000000110e187c11 */ /* 0x000fc8000f8010ff */
[----:B------:R-:W-:Y:S02]  /*0340*/  LEA.HI.X R25, R14, UR10, R15, 0x2, P0 ;  /* 0x0000000a0e197c11 */ /* 0x000fe400080f140f */
[----:B0-----:R-:W-:Y:S01]  /*0350*/  SHF.R.U32.HI R14, RZ, 0x1, R0 ;  /* 0x00000001ff0e7819 */ /* 0x001fe20000011600 */
[----:B------:R-:W-:Y:S02]  /*0360*/  IMAD.WIDE.U32 R26, R2, 0x10, R24 ;  /* 0x00000010021a7825 */ /* 0x000fe400078e0018 */
[----:B------:R-:W4:Y:S04]  /*0370*/  LDG.E R3, desc[UR12][R24.64] ;  /* 0x0000000c18037981 */ /* 0x000f28000c1e1900 */
[----:B------:R4:W5:Y:S04]  /*0380*/  LDG.E R16, desc[UR12][R24.64+0x10] ;  /* 0x0000100c18107981 */ /* 0x000968000c1e1900 */
[----:B------:R-:W2:Y:S04]  /*0390*/  LDG.E R17, desc[UR12][R26.64] ;  /* 0x0000000c1a117981 */ /* 0x000ea8000c1e1900 */
[----:B------:R5:W2:Y:S01]  /*03a0*/  LDG.E R18, desc[UR12][R26.64+0x10] ;  /* 0x0000100c1a127981 */ /* 0x000aa2000c1e1900 */
[----:B---3--:R-:W-:Y:S01]  /*03b0*/  UIMAD.WIDE.U32 UR10, UR8, 0x2, UR18 ;  /* 0x00000002080a78a5 */ /* 0x008fe2000f8e0012 */
[----:B------:R-:W-:-:S05]  /*03c0*/  IMAD.WIDE.U32 R12, R19, R14, R12 ;  /* 0x0000000e130c7225 */ /* 0x000fca00078e000c */
[----:B------:R-:W-:-:S04]  /*03d0*/  LEA R20, P0, R12, UR10, 0x2 ;  /* 0x0000000a0c147c11 */ /* 0x000fc8000f8010ff */
[----:B------:R-:W-:-:S03]  /*03e0*/  LEA.HI.X R21, R12, UR11, R13, 0x2, P0 ;  /* 0x0000000b0c157c11 */ /* 0x000fc600080f140d */
[----:B------:R-:W-:Y:S02]  /*03f0*/  IMAD.WIDE.U32 R22, R0, 0x10, R20 ;  /* 0x0000001000167825 */ /* 0x000fe400078e0014 */
[----:B------:R-:W3:Y:S04]  /*0400*/  LDG.E R12, desc[UR12][R20.64] ;  /* 0x0000000c140c7981 */ /* 0x000ee8000c1e1900 */
[----:B------:R-:W3:Y:S04]  /*0410*/  LDG.E R14, desc[UR12][R20.64+0x10] ;  /* 0x0000100c140e7981 */ /* 0x000ee8000c1e1900 */
[----:B------:R-:W3:Y:S04]  /*0420*/  LDG.E R13, desc[UR12][R22.64] ;  /* 0x0000000c160d7981 */ /* 0x000ee8000c1e1900 */
[----:B------:R-:W3:Y:S04]  /*0430*/  LDG.E R15, desc[UR12][R22.64+0x10] ;  /* 0x0000100c160f7981 */ /* 0x000ee8000c1e1900 */
[----:B----4-:R-:W-:Y:S04]  /*0440*/  MOVM.16.MT88 R24, R3 ;  /* 0x000000000318723a */ /* 0x010fe80000000000 */
[----:B-----5:R-:W-:Y:S04]  /*0450*/  MOVM.16.MT88 R26, R16 ;  /* 0x00000000101a723a */ /* 0x020fe80000000000 */
[----:B--2---:R-:W3:Y:S04]  /*0460*/  MOVM.16.MT88 R25, R17 ;  /* 0x000000001119723a */ /* 0x004ee80000000000 */
[----:B------:R-:W0:Y:S01]  /*0470*/  MOVM.16.MT88 R27, R18 ;  /* 0x00000000121b723a */ /* 0x000e220000000000 */
[C---:B---3--:R-:W-:Y:S08]  /*0480*/  HMMA.16816.F32 R4, R12.reuse, R24, R4 ;  /* 0x000000180c04723c */ /* 0x048ff00000001804 */
[----:B0-----:R-:W-:-:S15]  /*0490*/  HMMA.16816.F32 R8, R12, R26, R8 ;  /* 0x0000001a0c08723c */ /* 0x001fde0000001808 */
[----:B------:R-:W-:-:S05]  /*04a0*/  NOP ;  /* 0x0000000000007918 */ /* 0x000fca0000000000 */
.L_x_2:
        /* <DEDUP_REMOVED lines=35> */
.L_x_3:
        /* <DEDUP_REMOVED lines=35> */
.L_x_4:
        /* <DEDUP_REMOVED lines=35> */
.L_x_5:
[----:B------:R-:W-:Y:S01]  /*0b40*/  UIADD3 UR7, UPT, UPT, UR7, 0x4, URZ ;  /* 0x0000000407077890 */ /* 0x000fe2000fffe0ff */
[----:B--2---:R-:W-:Y:S01]  /*0b50*/  UMOV UR11, UR14 ;  /* 0x0000000e000b7c82 */ /* 0x004fe20008000000 */
[----:B------:R-:W-:Y:S02]  /*0b60*/  UIADD3 UR4, UPT, UPT, UR4, 0x40, URZ ;  /* 0x0000004004047890 */ /* 0x000fe4000fffe0ff */
[----:B------:R-:W-:Y:S02]  /*0b70*/  UISETP.NE.AND UP1, UPT, UR7, URZ, UPT ;  /* 0x000000ff0700728c */ /* 0x000fe4000bf25270 */
[----:B------:R-:W-:Y:S02]  /*0b80*/  UIADD3 UR8, UPT, UPT, UR8, 0x40, URZ ;  /* 0x0000004008087890 */ /* 0x000fe4000fffe0ff */
[----:B------:R-:W-:Y:S02]  /*0b90*/  ULEA UR15, UR11, UR15, 0x6 ;  /* 0x0000000f0b0f7291 */ /* 0x000fe4000f8e30ff */
[----:B------:R-:W-:-:S02]  /*0ba0*/  ULEA UR16, UR11, UR16, 0x6 ;  /* 0x000000100b107291 */ /* 0x000fc4000f8e30ff */
[----:B------:R-:W-:Y:S02]  /*0bb0*/  ULEA UR9, UR11, UR9, 0x6 ;  /* 0x000000090b097291 */ /* 0x000fe4000f8e30ff */
[----:B------:R-:W-:Y:S01]  /*0bc0*/  ULEA UR5, UR11, UR5, 0x6 ;  /* 0x000000050b057291 */ /* 0x000fe2000f8e30ff */
[----:B------:R-:W-:Y:S11]  /*0bd0*/  BRA.U UP1, `(.L_x_6) ;  /* 0xfffffff501a87547 */ /* 0x000ff6000b83ffff */
.L_x_1:
[----:B------:R-:W2:Y:S02]  /*0be0*/  LDCU UR5, c[0x0][0x3a0] ;  /* 0x00007400ff0577ac */ /* 0x000ea40008000800 */
[----:B--2---:R-:W-:-:S04]  /*0bf0*/  UIADD3 UR5, UPT, UPT, UR5, -0x1, URZ ;  /* 0xffffffff05057890 */ /* 0x004fc8000fffe0ff */
[----:B------:R-:W-:-:S04]  /*0c00*/  ULEA.HI UR5, UR5, 0x1, URZ, 0x1c ;  /* 0x0000000105057891 */ /* 0x000fc8000f8fe0ff */
[----:B------:R-:W-:-:S04]  /*0c10*/  ULOP3.LUT UR8, UR5, 0x3, URZ, 0xc0, !UPT ;  /* 0x0000000305087892 */ /* 0x000fc8000f8ec0ff */
[----:B------:R-:W-:-:S09]  /*0c20*/  UISETP.NE.AND UP1, UPT, UR8, URZ, UPT ;  /* 0x000000ff0800728c */ /* 0x000fd2000bf25270 */
[----:B------:R-:W-:Y:S05]  /*0c30*/  BRA.U !UP1, `(.L_x_0) ;  /* 0x0000000109cc7547 */ /* 0x000fea000b800000 */
[----:B------:R-:W2:Y:S01]  /*0c40*/  S2UR UR5, SR_CTAID.Y ;  /* 0x00000000000579c3 */ /* 0x000ea20000002600 */
[----:B------:R-:W2:Y:S01]  /*0c50*/  LDCU UR7, c[0x0][0x3a0] ;  /* 0x00007400ff0777ac */ /* 0x000ea20008000800 */
[----:B---3--:R-:W3:Y:S06]  /*0c60*/  LDCU UR18, c[0x0][0x39c] ;  /* 0x00007380ff1277ac */ /* 0x008eec0008000800 */
[----:B0-----:R-:W0:Y:S01]  /*0c70*/  LDC R0, c[0x0][0x3a0] ;  /* 0x0000e800ff007b82 */ /* 0x001e220000000800 */
[----:B------:R-:W0:Y:S01]  /*0c80*/  LDCU.64 UR14, c[0x0][0x380] ;  /* 0x00007000ff0e77ac */ /* 0x000e220008000a00 */
[----:B------:R-:W0:Y:S06]  /*0c90*/  LDCU.64 UR16, c[0x0][0x388] ;  /* 0x00007100ff1077ac */ /* 0x000e2c0008000a00 */
[----:B-1----:R-:W1:Y:S01]  /*0ca0*/  LDC R2, c[0x0][0x39c] ;  /* 0x0000e700ff027b82 */ /* 0x002e620000000800 */
[----:B------:R-:W-:-:S02]  /*0cb0*/  UIADD3 UR8, UPT, UPT, -UR8, URZ, URZ ;  /* 0x000000ff08087290 */ /* 0x000fc4000fffe1ff */
[----:B--2---:R-:W-:Y:S02]  /*0cc0*/  UIMAD UR5, UR5, UR7, URZ ;  /* 0x00000007050572a4 */ /* 0x004fe4000f8e02ff */
[----:B------:R-:W-:Y:S02]  /*0cd0*/  UIMAD UR7, UR4, UR11, URZ ;  /* 0x0000000b040772a4 */ /* 0x000fe4000f8e02ff */
[----:B---3--:R-:W-:-:S12]  /*0ce0*/  ULEA UR4, UR5, UR4, 0x4 ;  /* 0x0000000405047291 */ /* 0x008fd8000f8e20ff */
.L_x_8:
[----:B------:R-:W-:Y:S01]  /*0cf0*/  UIADD3 UR8, UPT, UPT, UR8, 0x1, URZ ;  /* 0x0000000108087890 */ /* 0x000fe2000fffe0ff */
[----:B------:R-:W-:Y:S11]  /*0d00*/  BRA.U !UP0, `(.L_x_7) ;  /* 0x0000000108887547 */ /* 0x000ff6000b800000 */
[----:B------:R-:W2:Y:S01]  /*0d10*/  S2R R3, SR_LANEID ;  /* 0x0000000000037919 */ /* 0x000ea20000000000 */
[----:B------:R-:W-:Y:S01]  /*0d20*/  UIADD3 UR5, UP1, UPT, UR6, UR7, URZ ;  /* 0x0000000706057290 */ /* 0x000fe2000ff3e0ff */
[----:B-1----:R-:W-:Y:S01]  /*0d30*/  SHF.R.U32.HI R14, RZ, 0x1, R2 ;  /* 0x00000001ff0e7819 */ /* 0x002fe20000011602 */
[----:B------:R-:W-:Y:S02]  /*0d40*/  IMAD.MOV.U32 R13, RZ, RZ, RZ ;  /* 0x000000ffff0d7224 */ /* 0x000fe400078e00ff */
[----:B------:R-:W-:Y:S02]  /*0d50*/  ULEA.HI.X.SX32 UR9, UR7, URZ, 0x1, UP1 ;  /* 0x000000ff07097291 */ /* 0x000fe400088f0eff */
[----:B0-----:R-:W-:-:S04]  /*0d60*/  ULEA UR10, UP1, UR5, UR16, 0x1 ;  /* 0x00000010050a7291 */ /* 0x001fc8000f8208ff */
[----:B------:R-:W-:Y:S01]  /*0d70*/  ULEA.HI.X UR5, UR5, UR17, UR9, 0x1, UP1 ;  /* 0x0000001105057291 */ /* 0x000fe200088f0c09 */
[----:B--2---:R-:W-:Y:S02]  /*0d80*/  LOP3.LUT R12, R3, 0x3, RZ, 0xc0, !PT ;  /* 0x00000003030c7812 */ /* 0x004fe400078ec0ff */
[----:B------:R-:W-:-:S05]  /*0d90*/  SHF.R.U32.HI R19, RZ, 0x2, R3 ;  /* 0x00000002ff137819 */ /* 0x000fca0000011603 */
[----:B------:R-:W-:-:S03]  /*0da0*/  IMAD.WIDE.U32 R14, R19, R14, R12 ;  /* 0x0000000e130e7225 */ /* 0x000fc600078e000c */
[----:B------:R-:W-:-:S04]  /*0db0*/  LEA R24, P0, R14, UR10, 0x2 ;  /* 0x0000000a0e187c11 */ /* 0x000fc8000f8010ff */
[----:B------:R-:W-:Y:S02]  /*0dc0*/  LEA.HI.X R25, R14, UR5, R15, 0x2, P0 ;  /* 0x000000050e197c11 */ /* 0x000fe400080f140f */
[----:B------:R-:W-:Y:S01]  /*0dd0*/  SHF.R.U32.HI R14, RZ, 0x1, R0 ;  /* 0x00000001ff0e7819 */ /* 0x000fe20000011600 */
[----:B------:R-:W-:Y:S02]  /*0de0*/  IMAD.WIDE.U32 R26, R2, 0x10, R24 ;  /* 0x00000010021a7825 */ /* 0x000fe400078e0018 */
[----:B------:R-:W2:Y:S04]  /*0df0*/  LDG.E R3, desc[UR12][R24.64] ;  /* 0x0000000c18037981 */ /* 0x000ea8000c1e1900 */
[----:B------:R2:W3:Y:S04]  /*0e00*/  LDG.E R17, desc[UR12][R24.64+0x10] ;  /* 0x0000100c18117981 */ /* 0x0004e8000c1e1900 */
[----:B------:R-:W5:Y:S04]  /*0e10*/  LDG.E R16, desc[UR12][R26.64] ;  /* 0x0000000c1a107981 */ /* 0x000f68000c1e1900 */
[----:B------:R3:W4:Y:S01]  /*0e20*/  LDG.E R18, desc[UR12][R26.64+0x10] ;  /* 0x0000100c1a127981 */ /* 0x000722000c1e1900 */
[----:B------:R-:W-:Y:S01]  /*0e30*/  UIMAD.WIDE.U32 UR10, UR4, 0x2, UR14 ;  /* 0x00000002040a78a5 */ /* 0x000fe2000f8e000e */
[----:B------:R-:W-:-:S05]  /*0e40*/  IMAD.WIDE.U32 R12, R19, R14, R12 ;  /* 0x0000000e130c7225 */ /* 0x000fca00078e000c */
[----:B------:R-:W-:-:S04]  /*0e50*/  LEA R20, P0, R12, UR10, 0x2 ;  /* 0x0000000a0c147c11 */ /* 0x000fc8000f8010ff */
[----:B------:R-:W-:-:S03]  /*0e60*/  LEA.HI.X R21, R12, UR11, R13, 0x2, P0 ;  /* 0x0000000b0c157c11 */ /* 0x000fc600080f140d */
[----:B------:R-:W-:Y:S02]  /*0e70*/  IMAD.WIDE.U32 R22, R0, 0x10, R20 ;  /* 0x0000001000167825 */ /* 0x000fe400078e0014 */
[----:B------:R-:W4:Y:S04]  /*0e80*/  LDG.E R12, desc[UR12][R20.64] ;  /* 0x0000000c140c7981 */ /* 0x000f28000c1e1900 */
[----:B------:R-:W4:Y:S04]  /*0e90*/  LDG.E R14, desc[UR12][R20.64+0x10] ;  /* 0x0000100c140e7981 */ /* 0x000f28000c1e1900 */
[----:B------:R-:W4:Y:S04]  /*0ea0*/  LDG.E R13, desc[UR12][R22.64] ;  /* 0x0000000c160d7981 */ /* 0x000f28000c1e1900 */
[----:B------:R-:W4:Y:S04]  /*0eb0*/  LDG.E R15, desc[UR12][R22.64+0x10] ;  /* 0x0000100c160f7981 */ /* 0x000f28000c1e1900 */
[----:B--2---:R-:W-:Y:S04]  /*0ec0*/  MOVM.16.MT88 R24, R3 ;  /* 0x000000000318723a */ /* 0x004fe80000000000 */
[----:B---3--:R-:W-:Y:S04]  /*0ed0*/  MOVM.16.MT88 R26, R17 ;  /* 0x00000000111a723a */ /* 0x008fe80000000000 */
[----:B-----5:R-:W0:Y:S04]  /*0ee0*/  MOVM.16.MT88 R25, R16 ;  /* 0x000000001019723a */ /* 0x020e280000000000 */
[----:B----4-:R-:W1:Y:S01]  /*0ef0*/  MOVM.16.MT88 R27, R18 ;  /* 0x00000000121b723a */ /* 0x010e620000000000 */
[C---:B0-----:R-:W-:Y:S08]  /*0f00*/  HMMA.16816.F32 R4, R12.reuse, R24, R4 ;  /* 0x000000180c04723c */ /* 0x041ff00000001804 */
[----:B-1----:R-:W-:-:S15]  /*0f10*/  HMMA.16816.F32 R8, R12, R26, R8 ;  /* 0x0000001a0c08723c */ /* 0x002fde0000001808 */
[----:B------:R-:W-:-:S05]  /*0f20*/  NOP ;  /* 0x0000000000007918 */ /* 0x000fca0000000000 */
.L_x_7:
[----:B------:R-:W-:Y:S02]  /*0f30*/  UISETP.NE.AND UP1, UPT, UR8, URZ, UPT ;  /* 0x000000ff0800728c */ /* 0x000fe4000bf25270 */
[----:B------:R-:W-:Y:S02]  /*0f40*/  ULEA UR7, UR18, UR7, 0x4 ;  /* 0x0000000712077291 */ /* 0x000fe4000f8e20ff */
[----:B------:R-:W-:-:S05]  /*0f50*/  UIADD3 UR4, UPT, UPT, UR4, 0x10, URZ ;  /* 0x0000001004047890 */ /* 0x000fca000fffe0ff */
[----:B------:R-:W-:Y:S07]  /*0f60*/  BRA.U UP1, `(.L_x_8) ;  /* 0xfffffffd01607547 */ /* 0x000fee000b83ffff */
.L_x_0:
[----:B0-----:R-:W0:Y:S01]  /*0f70*/  S2R R0, SR_CTAID.X ;  /* 0x0000000000007919 */ /* 0x001e220000002500 */
[----:B------:R-:W2:Y:S08]  /*0f80*/  S2UR UR4, SR_CTAID.Y ;  /* 0x00000000000479c3 */ /* 0x000eb00000002600 */
[----:B------:R-:W5:Y:S01]  /*0f90*/  LDC.64 R18, c[0x0][0x398] ;  /* 0x0000e600ff127b82 */ /* 0x000f620000000a00 */
[----:B--2---:R-:W-:Y:S01]  /*0fa0*/  USHF.L.U32 UR4, UR4, 0x4, URZ ;  /* 0x0000000404047899 */ /* 0x004fe200080006ff */
[----:B0-----:R-:W-:-:S05]  /*0fb0*/  IMAD.SHL.U32 R0, R0, 0x10, RZ ;  /* 0x0000001000007824 */ /* 0x001fca00078e00ff */
[----:B-----5:R-:W-:-:S04]  /*0fc0*/  ISETP.GE.AND P0, PT, R0, R19, PT ;  /* 0x000000130000720c */ /* 0x020fc80003f06270 */
[----:B------:R-:W-:-:S13]  /*0fd0*/  ISETP.LE.OR P0, PT, R18, UR4, P0 ;  /* 0x0000000412007c0c */ /* 0x000fda0008703670 */
[----:B---34-:R-:W-:Y:S05]  /*0fe0*/  @P0 EXIT ;  /* 0x000000000000094d */ /* 0x018fea0003800000 */
[----:B------:R-:W0:Y:S01]  /*0ff0*/  S2R R13, SR_LANEID ;  /* 0x00000000000d7919 */ /* 0x000e220000000000 */
[----:B-1----:R-:W1:Y:S01]  /*1000*/  LDC.64 R2, c[0x0][0x390] ;  /* 0x0000e400ff027b82 */ /* 0x002e620000000a00 */
[----:B------:R-:W-:Y:S01]  /*1010*/  IMAD R15, R19, UR4, RZ ;  /* 0x00000004130f7c24 */ /* 0x000fe2000f8e02ff */
[----:B------:R-:W-:-:S04]  /*1020*/  SHF.R.U32.HI R19, RZ, 0x1, R19 ;  /* 0x00000001ff137819 */ /* 0x000fc80000011613 */
[----:B------:R-:W-:-:S05]  /*1030*/  IADD3 R0, P0, PT, R15, R0, RZ ;  /* 0x000000000f007210 */ /* 0x000fca0007f1e0ff */
[----:B------:R-:W-:Y:S01]  /*1040*/  IMAD.X R14, RZ, RZ, RZ, P0 ;  /* 0x000000ffff0e7224 */ /* 0x000fe200000e06ff */
[----:B-1----:R-:W-:-:S04]  /*1050*/  LEA R15, P0, R0, R2, 0x2 ;  /* 0x00000002000f7211 */ /* 0x002fc800078010ff */
[----:B------:R-:W-:Y:S02]  /*1060*/  LEA.HI.X R3, R0, R3, R14, 0x2, P0 ;  /* 0x0000000300037211 */ /* 0x000fe400000f140e */
[----:B0-----:R-:W-:Y:S02]  /*1070*/  LOP3.LUT R12, R13, 0x3, RZ, 0xc0, !PT ;  /* 0x000000030d0c7812 */ /* 0x001fe400078ec0ff */
[----:B------:R-:W-:Y:S01]  /*1080*/  SHF.R.U32.HI R17, RZ, 0x2, R13 ;  /* 0x00000002ff117819 */ /* 0x000fe2000001160d */
[----:B------:R-:W-:-:S04]  /*1090*/  IMAD.MOV.U32 R13, RZ, RZ, RZ ;  /* 0x000000ffff0d7224 */ /* 0x000fc800078e00ff */
[----:B------:R-:W-:-:S03]  /*10a0*/  IMAD.WIDE.U32 R12, R17, R19, R12 ;  /* 0x00000013110c7225 */ /* 0x000fc600078e000c */
[----:B------:R-:W-:-:S04]  /*10b0*/  LEA R2, P0, R12, R15, 0x3 ;  /* 0x0000000f0c027211 */ /* 0x000fc800078018ff */
[----:B------:R-:W-:-:S03]  /*10c0*/  LEA.HI.X R3, R12, R3, R13, 0x3, P0 ;  /* 0x000000030c037211 */ /* 0x000fc600000f1c0d */
[----:B------:R-:W-:Y:S02]  /*10d0*/  IMAD.WIDE.U32 R12, R19, 0x40, R2 ;  /* 0x00000040130c7825 */ /* 0x000fe400078e0002 */
[----:B------:R-:W-:Y:S04]  /*10e0*/  STG.E.64 desc[UR12][R2.64], R4 ;  /* 0x0000000402007986 */ /* 0x000fe8000c101b0c */
[----:B------:R-:W-:Y:S04]  /*10f0*/  STG.E.64 desc[UR12][R12.64], R6 ;  /* 0x000000060c007986 */ /* 0x000fe8000c101b0c */
[----:B------:R-:W-:Y:S04]  /*1100*/  STG.E.64 desc[UR12][R2.64+0x20], R8 ;  /* 0x0000200802007986 */ /* 0x000fe8000c101b0c */
[----:B------:R-:W-:Y:S01]  /*1110*/  STG.E.64 desc[UR12][R12.64+0x20], R10 ;  /* 0x0000200a0c007986 */ /* 0x000fe2000c101b0c */
[----:B------:R-:W-:Y:S05]  /*1120*/  EXIT ;  /* 0x000000000000794d */ /* 0x000fea0003800000 */
.L_x_9:
[----:B------:R-:W-:-:S00]  /*1130*/  BRA `(.L_x_9) ;  /* 0xfffffffc00fc7947 */ /* 0x000fc0000383ffff */
[----:B------:R-:W-:-:S00]  /*1140*/  NOP ;  /* 0x0000000000007918 */ /* 0x000fc00000000000 */
        /* <DEDUP_REMOVED lines=11> */
.L_x_16:


//--------------------- .text._Z15naive_gemm_halfPK6__halfS1_Pfiii --------------------------
	.section	.text._Z15naive_gemm_halfPK6__halfS1_Pfiii,"ax",@progbits
	.align	128
        .global         _Z15naive_gemm_halfPK6__halfS1_Pfiii
        .type           _Z15naive_gemm_halfPK6__halfS1_Pfiii,@function
        .size           _Z15naive_gemm_halfPK6__halfS1_Pfiii,(.L_x_17 - _Z15naive_gemm_halfPK6__halfS1_Pfiii)
        .other          _Z15naive_gemm_halfPK6__halfS1_Pfiii,@"STO_CUDA_ENTRY STV_DEFAULT"
_Z15naive_gemm_halfPK6__halfS1_Pfiii:
.text._Z15naive_gemm_halfPK6__halfS1_Pfiii:
[----:B------:R-:W-:Y:S01]  /*0000*/  LDC R1, c[0x0][0x37c] ;  /* 0x0000df00ff017b82 */ /* 0x000fe20000000800 */
[----:B------:R-:W0:Y:S07]  /*0010*/  S2R R5, SR_TID.X ;  /* 0x0000000000057919 */ /* 0x000e2e0000002100 */
[----:B------:R-:W1:Y:S01]  /*0020*/  LDC R19, c[0x0][0x364] ;  /* 0x0000d900ff137b82 */ /* 0x000e620000000800 */
[----:B------:R-:W1:Y:S07]  /*0030*/  S2R R4, SR_TID.Y ;  /* 0x0000000000047919 */ /* 0x000e6e0000002200 */
[----:B------:R-:W0:Y:S08]  /*0040*/  S2UR UR5, SR_CTAID.X ;  /* 0x00000000000579c3 */ /* 0x000e300000002500 */
[----:B------:R-:W0:Y:S08]  /*0050*/  LDC R0, c[0x0][0x360] ;  /* 0x0000d800ff007b82 */ /* 0x000e300000000800 */
[----:B------:R-:W1:Y:S08]  /*0060*/  S2UR UR4, SR_CTAID.Y ;  /* 0x00000000000479c3 */ /* 0x000e700000002600 */
[----:B------:R-:W2:Y:S01]  /*0070*/  LDC.64 R2, c[0x0][0x398] ;  /* 0x0000e600ff027b82 */ /* 0x000ea20000000a00 */
[----:B0-----:R-:W-:-:S02]  /*0080*/  IMAD R0, R0, UR5, R5 ;  /* 0x0000000500007c24 */ /* 0x001fc4000f8e0205 */
[----:B-1----:R-:W-:-:S03]  /*0090*/  IMAD R19, R19, UR4, R4 ;  /* 0x0000000413137c24 */ /* 0x002fc6000f8e0204 */
[----:B--2---:R-:W-:-:S04]  /*00a0*/  ISETP.GE.AND P0, PT, R0, R3, PT ;  /* 0x000000030000720c */ /* 0x004fc80003f06270 */
[----:B------:R-:W-:-:S13]  /*00b0*/  ISETP.GE.OR P0, PT, R19, R2, P0 ;  /* 0x000000021300720c */ /* 0x000fda0000706670 */
[----:B------:R-:W-:Y:S05]  /*00c0*/  @P0 EXIT ;  /* 0x000000000000094d */ /* 0x000fea0003800000 */
[----:B------:R-:W0:Y:S01]  /*00d0*/  LDCU UR5, c[0x0][0x3a0] ;  /* 0x00007400ff0577ac */ /* 0x000e220008000800 */
[----:B------:R-:W-:Y:S01]  /*00e0*/  HFMA2 R23, -RZ, RZ, 0, 0 ;  /* 0x00000000ff177431 */ /* 0x000fe200000001ff */
[----:B------:R-:W1:Y:S01]  /*00f0*/  LDCU.64 UR8, c[0x0][0x358] ;  /* 0x00006b00ff0877ac */ /* 0x000e620008000a00 */
[----:B0-----:R-:W-:-:S09]  /*0100*/  UISETP.GE.AND UP0, UPT, UR5, 0x1, UPT ;  /* 0x000000010500788c */ /* 0x001fd2000bf06270 */
[----:B-1----:R-:W-:Y:S05]  /*0110*/  BRA.U !UP0, `(.L_x_10) ;  /* 0x0000000908587547 */ /* 0x002fea000b800000 */
[----:B------:R-:W-:Y:S02]  /*0120*/  UISETP.GE.U32.AND UP1, UPT, UR5, 0x8, UPT ;  /* 0x000000080500788c */ /* 0x000fe4000bf26070 */
[----:B------:R-:W-:Y:S01]  /*0130*/  IMAD R18, R19, UR5, RZ ;  /* 0x0000000513127c24 */ /* 0x000fe2000f8e02ff */
[----:B------:R-:W-:Y:S01]  /*0140*/  ULOP3.LUT UR6, UR5, 0x7, URZ, 0xc0, !UPT ;  /* 0x0000000705067892 */ /* 0x000fe2000f8ec0ff */
[----:B------:R-:W-:Y:S01]  /*0150*/  MOV R23, RZ ;  /* 0x000000ff00177202 */ /* 0x000fe20000000f00 */
[----:B------:R-:W-:Y:S02]  /*0160*/  UMOV UR4, URZ ;  /* 0x000000ff00047c82 */ /* 0x000fe40008000000 */
[----:B------:R-:W-:Y:S02]  /*0170*/  UISETP.NE.AND UP0, UPT, UR6, URZ, UPT ;  /* 0x000000ff0600728c */ /* 0x000fe4000bf05270 */
[----:B------:R-:W-:Y:S09]  /*0180*/  BRA.U !UP1, `(.L_x_11) ;  /* 0x0000000109fc7547 */ /* 0x000ff2000b800000 */
[----:B------:R-:W0:Y:S01]  /*0190*/  LDC.64 R4, c[0x0][0x380] ;  /* 0x0000e000ff047b82 */ /* 0x000e220000000a00 */
[----:B------:R-:W-:Y:S01]  /*01a0*/  ULOP3.LUT UR4, UR5, 0x7ffffff8, URZ, 0xc0, !UPT ;  /* 0x7ffffff805047892 */ /* 0x000fe2000f8ec0ff */
[----:B------:R-:W-:Y:S02]  /*01b0*/  MOV R23, RZ ;  /* 0x000000ff00177202 */ /* 0x000fe40000000f00 */
[----:B------:R-:W-:Y:S01]  /*01c0*/  MOV R2, R0 ;  /* 0x0000000000027202 */ /* 0x000fe20000000f00 */
[----:B------:R-:W-:Y:S01]  /*01d0*/  UIADD3 UR7, UPT, UPT, -UR4, URZ, URZ ;  /* 0x000000ff04077290 */ /* 0x000fe2000fffe1ff */
[----:B0-----:R-:W-:-:S03]  /*01e0*/  IMAD.WIDE.U32 R4, R18, 0x2, R4 ;  /* 0x0000000212047825 */ /* 0x001fc600078e0004 */
[----:B------:R-:W-:-:S04]  /*01f0*/  IADD3 R4, P0, PT, R4, 0x8, RZ ;  /* 0x0000000804047810 */ /* 0x000fc80007f1e0ff */
[----:B------:R-:W-:-:S09]  /*0200*/  IADD3.X R5, PT, PT, RZ, R5, RZ, P0, !PT ;  /* 0x00000005ff057210 */ /* 0x000fd200007fe4ff */
.L_x_12:
[----:B------:R-:W0:Y:S01]  /*0210*/  LDC.64 R14, c[0x0][0x388] ;  /* 0x0000e200ff0e7b82 */ /* 0x000e220000000a00 */
[----:B------:R-:W2:Y:S04]  /*0220*/  LDG.E.U16 R20, desc[UR8][R4.64+-0x8] ;  /* 0xfffff80804147981 */ /* 0x000ea8000c1e1500 */
[----:B------:R-:W3:Y:S04]  /*0230*/  LDG.E.U16 R21, desc[UR8][R4.64+-0x6] ;  /* 0xfffffa0804157981 */ /* 0x000ee8000c1e1500 */
[----:B------:R-:W4:Y:S04]  /*0240*/  LDG.E.U16 R24, desc[UR8][R4.64+-0x4] ;  /* 0xfffffc0804187981 */ /* 0x000f28000c1e1500 */
[----:B------:R-:W5:Y:S04]  /*0250*/  LDG.E.U16 R27, desc[UR8][R4.64+-0x2] ;  /* 0xfffffe08041b7981 */ /* 0x000f68000c1e1500 */
[----:B------:R-:W5:Y:S04]  /*0260*/  LDG.E.U16 R26, desc[UR8][R4.64] ;  /* 0x00000008041a7981 */ /* 0x000f68000c1e1500 */
[----:B------:R-:W5:Y:S01]  /*0270*/  LDG.E.U16 R28, desc[UR8][R4.64+0x2] ;  /* 0x00000208041c7981 */ /* 0x000f62000c1e1500 */
[----:B0-----:R-:W-:-:S05]  /*0280*/  IMAD.WIDE R14, R2, 0x2, R14 ;  /* 0x00000002020e7825 */ /* 0x001fca00078e020e */
[----:B------:R0:W5:Y:S01]  /*0290*/  LDG.E.U16 R22, desc[UR8][R14.64] ;  /* 0x000000080e167981 */ /* 0x000162000c1e1500 */
[----:B------:R-:W-:-:S05]  /*02a0*/  IMAD.WIDE R16, R3, 0x2, R14 ;  /* 0x0000000203107825 */ /* 0x000fca00078e020e */
[----:B------:R1:W5:Y:S01]  /*02b0*/  LDG.E.U16 R25, desc[UR8][R16.64] ;  /* 0x0000000810197981 */ /* 0x000362000c1e1500 */
[----:B------:R-:W-:-:S04]  /*02c0*/  IMAD.WIDE R10, R3, 0x2, R16 ;  /* 0x00000002030a7825 */ /* 0x000fc800078e0210 */
[C---:B------:R-:W-:Y:S02]  /*02d0*/  IMAD.WIDE R8, R3.reuse, 0x2, R10 ;  /* 0x0000000203087825 */ /* 0x040fe400078e020a */
[----:B------:R-:W5:Y:S02]  /*02e0*/  LDG.E.U16 R10, desc[UR8][R10.64] ;  /* 0x000000080a0a7981 */ /* 0x000f64000c1e1500 */
[C---:B------:R-:W-:Y:S02]  /*02f0*/  IMAD.WIDE R6, R3.reuse, 0x2, R8 ;  /* 0x0000000203067825 */ /* 0x040fe400078e0208 */
[----:B------:R-:W5:Y:S02]  /*0300*/  LDG.E.U16 R8, desc[UR8][R8.64] ;  /* 0x0000000808087981 */ /* 0x000f64000c1e1500 */
[C---:B------:R-:W-:Y:S02]  /*0310*/  IMAD.WIDE R12, R3.reuse, 0x2, R6 ;  /* 0x00000002030c7825 */ /* 0x040fe400078e0206 */
[----:B------:R-:W5:Y:S04]  /*0320*/  LDG.E.U16 R11, desc[UR8][R4.64+0x4] ;  /* 0x00000408040b7981 */ /* 0x000f68000c1e1500 */
[----:B------:R-:W5:Y:S01]  /*0330*/  LDG.E.U16 R6, desc[UR8][R6.64] ;  /* 0x0000000806067981 */ /* 0x000f62000c1e1500 */
[----:B0-----:R-:W-:-:S03]  /*0340*/  IMAD.WIDE R14, R3, 0x2, R12 ;  /* 0x00000002030e7825 */ /* 0x001fc600078e020c */
[----:B------:R-:W5:Y:S01]  /*0350*/  LDG.E.U16 R12, desc[UR8][R12.64] ;  /* 0x000000080c0c7981 */ /* 0x000f62000c1e1500 */
[----:B-1----:R-:W-:-:S03]  /*0360*/  IMAD.WIDE R16, R3, 0x2, R14 ;  /* 0x0000000203107825 */ /* 0x002fc600078e020e */
[----:B------:R0:W5:Y:S04]  /*0370*/  LDG.E.U16 R9, desc[UR8][R4.64+0x6] ;  /* 0x0000060804097981 */ /* 0x000168000c1e1500 */
[----:B------:R-:W5:Y:S04]  /*0380*/  LDG.E.U16 R14, desc[UR8][R14.64] ;  /* 0x000000080e0e7981 */ /* 0x000f68000c1e1500 */
[----:B------:R-:W5:Y:S01]  /*0390*/  LDG.E.U16 R16, desc[UR8][R16.64] ;  /* 0x0000000810107981 */ /* 0x000f62000c1e1500 */
[----:B------:R-:W-:-:S04]  /*03a0*/  UIADD3 UR7, UPT, UPT, UR7, 0x8, URZ ;  /* 0x0000000807077890 */ /* 0x000fc8000fffe0ff */
[----:B------:R-:W-:Y:S01]  /*03b0*/  UISETP.NE.AND UP1, UPT, UR7, URZ, UPT ;  /* 0x000000ff0700728c */ /* 0x000fe2000bf25270 */
[----:B0-----:R-:W-:Y:S02]  /*03c0*/  IADD3 R4, P0, PT, R4, 0x10, RZ ;  /* 0x0000001004047810 */ /* 0x001fe40007f1e0ff */
[----:B------:R-:W-:Y:S02]  /*03d0*/  LEA R2, R3, R2, 0x3 ;  /* 0x0000000203027211 */ /* 0x000fe400078e18ff */
[----:B------:R-:W-:Y:S01]  /*03e0*/  IADD3.X R5, PT, PT, RZ, R5, RZ, P0, !PT ;  /* 0x00000005ff057210 */ /* 0x000fe200007fe4ff */
[----:B--2---:R-:W-:Y:S02]  /*03f0*/  HADD2.F32 R20, -RZ, R20.H0_H0 ;  /* 0x20000014ff147230 */ /* 0x004fe40000004100 */
[----:B---3--:R-:W-:Y:S02]  /*0400*/  HADD2.F32 R21, -RZ, R21.H0_H0 ;  /* 0x20000015ff157230 */ /* 0x008fe40000004100 */
[----:B----4-:R-:W-:-:S02]  /*0410*/  HADD2.F32 R7, -RZ, R24.H0_H0 ;  /* 0x20000018ff077230 */ /* 0x010fc40000004100 */
[----:B-----5:R-:W-:-:S05]  /*0420*/  HADD2.F32 R22, -RZ, R22.H0_H0 ;  /* 0x20000016ff167230 */ /* 0x020fca0000004100 */
[----:B------:R-:W-:Y:S01]  /*0430*/  FFMA R20, R20, R22, R23 ;  /* 0x0000001614147223 */ /* 0x000fe20000000017 */
[----:B------:R-:W-:Y:S02]  /*0440*/  HADD2.F32 R25, -RZ, R25.H0_H0 ;  /* 0x20000019ff197230 */ /* 0x000fe40000004100 */
[----:B------:R-:W-:-:S03]  /*0450*/  HADD2.F32 R22, -RZ, R27.H0_H0 ;  /* 0x2000001bff167230 */ /* 0x000fc60000004100 */
        /* <DEDUP_REMOVED lines=10> */
[----:B------:R-:W-:-:S03]  /*0500*/  HADD2.F32 R11, -RZ, R11.H0_H0 ;  /* 0x2000000bff0b7230 */ /* 0x000fc60000004100 */
[----:B------:R-:W-:Y:S01]  /*0510*/  FFMA R6, R13, R12, R6 ;  /* 0x0000000c0d067223 */ /* 0x000fe20000000006 */
[----:B------:R-:W-:Y:S02]  /*0520*/  HADD2.F32 R14, -RZ, R14.H0_H0 ;  /* 0x2000000eff0e7230 */ /* 0x000fe40000004100 */
[----:B------:R-:W-:Y:S02]  /*0530*/  HADD2.F32 R9, -RZ, R9.H0_H0 ;  /* 0x20000009ff097230 */ /* 0x000fe40000004100 */
[----:B------:R-:W-:Y:S02]  /*0540*/  HADD2.F32 R16, -RZ, R16.H0_H0 ;  /* 0x20000010ff107230 */ /* 0x000fe40000004100 */
[----:B------:R-:W-:-:S04]  /*0550*/  FFMA R6, R11, R14, R6 ;  /* 0x0000000e0b067223 */ /* 0x000fc80000000006 */
[----:B------:R-:W-:Y:S01]  /*0560*/  FFMA R23, R9, R16, R6 ;  /* 0x0000001009177223 */ /* 0x000fe20000000006 */
[----:B------:R-:W-:Y:S06]  /*0570*/  BRA.U UP1, `(.L_x_12) ;  /* 0xfffffffd01247547 */ /* 0x000fec000b83ffff */
.L_x_11:
[----:B------:R-:W-:Y:S05]  /*0580*/  BRA.U !UP0, `(.L_x_10) ;  /* 0x00000005083c7547 */ /* 0x000fea000b800000 */
[----:B------:R-:W-:Y:S02]  /*0590*/  UISETP.GE.U32.AND UP0, UPT, UR6, 0x4, UPT ;  /* 0x000000040600788c */ /* 0x000fe4000bf06070 */
[----:B------:R-:W-:-:S04]  /*05a0*/  ULOP3.LUT UR7, UR5, 0x3, URZ, 0xc0, !UPT ;  /* 0x0000000305077892 */ /* 0x000fc8000f8ec0ff */
[----:B------:R-:W-:-:S03]  /*05b0*/  UISETP.NE.AND UP1, UPT, UR7, URZ, UPT ;  /* 0x000000ff0700728c */ /* 0x000fc6000bf25270 */
[----:B------:R-:W-:Y:S08]  /*05c0*/  BRA.U !UP0, `(.L_x_13) ;  /* 0x00000001088c7547 */ /* 0x000ff0000b800000 */
[----:B------:R-:W0:Y:S01]  /*05d0*/  LDC.64 R10, c[0x0][0x388] ;  /* 0x0000e200ff0a7b82 */ /* 0x000e220000000a00 */
[----:B------:R-:W1:Y:S01]  /*05e0*/  LDCU.64 UR10, c[0x0][0x380] ;  /* 0x00007000ff0a77ac */ /* 0x000e620008000a00 */
[----:B------:R-:W-:Y:S01]  /*05f0*/  IMAD R7, R3, UR4, R0 ;  /* 0x0000000403077c24 */ /* 0x000fe2000f8e0200 */
[C---:B------:R-:W-:Y:S02]  /*0600*/  IADD3 R5, PT, PT, R18.reuse, UR4, RZ ;  /* 0x0000000412057c10 */ /* 0x040fe4000fffe0ff */
[----:B------:R-:W-:-:S03]  /*0610*/  IADD3 R2, P0, PT, R18, UR4, RZ ;  /* 0x0000000412027c10 */ /* 0x000fc6000ff1e0ff */
[----:B------:R-:W2:Y:S01]  /*0620*/  LDC.64 R8, c[0x0][0x380] ;  /* 0x0000e000ff087b82 */ /* 0x000ea20000000a00 */
[----:B0-----:R-:W-:-:S04]  /*0630*/  IMAD.WIDE R10, R7, 0x2, R10 ;  /* 0x00000002070a7825 */ /* 0x001fc800078e020a */
[----:B------:R-:W-:Y:S02]  /*0640*/  IMAD.WIDE R12, R3, 0x2, R10 ;  /* 0x00000002030c7825 */ /* 0x000fe400078e020a */
[----:B------:R-:W3:Y:S02]  /*0650*/  LDG.E.U16 R10, desc[UR8][R10.64] ;  /* 0x000000080a0a7981 */ /* 0x000ee4000c1e1500 */
[----:B--2---:R-:W-:Y:S01]  /*0660*/  IMAD.WIDE.U32 R8, R5, 0x2, R8 ;  /* 0x0000000205087825 */ /* 0x004fe200078e0008 */
[----:B------:R-:W-:Y:S02]  /*0670*/  IADD3.X R5, PT, PT, RZ, RZ, RZ, P0, !PT ;  /* 0x000000ffff057210 */ /* 0x000fe400007fe4ff */
[C---:B-1----:R-:W-:Y:S01]  /*0680*/  LEA R4, P0, R2.reuse, UR10, 0x1 ;  /* 0x0000000a02047c11 */ /* 0x042fe2000f8008ff */
[----:B------:R-:W-:Y:S02]  /*0690*/  IMAD.WIDE R14, R3, 0x2, R12 ;  /* 0x00000002030e7825 */ /* 0x000fe400078e020c */
[----:B------:R-:W2:Y:S01]  /*06a0*/  LDG.E.U16 R8, desc[UR8][R8.64] ;  /* 0x0000000808087981 */ /* 0x000ea2000c1e1500 */
[----:B------:R-:W-:-:S03]  /*06b0*/  LEA.HI.X R5, R2, UR11, R5, 0x1, P0 ;  /* 0x0000000b02057c11 */ /* 0x000fc600080f0c05 */
[----:B------:R-:W4:Y:S01]  /*06c0*/  LDG.E.U16 R12, desc[UR8][R12.64] ;  /* 0x000000080c0c7981 */ /* 0x000f22000c1e1500 */
[----:B------:R-:W-:-:S03]  /*06d0*/  IMAD.WIDE R6, R3, 0x2, R14 ;  /* 0x0000000203067825 */ /* 0x000fc600078e020e */
[----:B------:R-:W5:Y:S04]  /*06e0*/  LDG.E.U16 R16, desc[UR8][R4.64+0x2] ;  /* 0x0000020804107981 */ /* 0x000f68000c1e1500 */
[----:B------:R-:W5:Y:S04]  /*06f0*/  LDG.E.U16 R17, desc[UR8][R4.64+0x4] ;  /* 0x0000040804117981 */ /* 0x000f68000c1e1500 */
[----:B------:R-:W5:Y:S04]  /*0700*/  LDG.E.U16 R14, desc[UR8][R14.64] ;  /* 0x000000080e0e7981 */ /* 0x000f68000c1e1500 */
[----:B------:R-:W5:Y:S04]  /*0710*/  LDG.E.U16 R20, desc[UR8][R4.64+0x6] ;  /* 0x0000060804147981 */ /* 0x000f68000c1e1500 */
[----:B------:R-:W5:Y:S01]  /*0720*/  LDG.E.U16 R6, desc[UR8][R6.64] ;  /* 0x0000000806067981 */ /* 0x000f62000c1e1500 */
[----:B------:R-:W-:Y:S01]  /*0730*/  UIADD3 UR4, UPT, UPT, UR4, 0x4, URZ ;  /* 0x0000000404047890 */ /* 0x000fe2000fffe0ff */
[----:B--2---:R-:W-:-:S02]  /*0740*/  HADD2.F32 R2, -RZ, R8.H0_H0 ;  /* 0x20000008ff027230 */ /* 0x004fc40000004100 */
[----:B---3--:R-:W-:Y:S02]  /*0750*/  HADD2.F32 R8, -RZ, R10.H0_H0 ;  /* 0x2000000aff087230 */ /* 0x008fe40000004100 */
[----:B----4-:R-:W-:-:S03]  /*0760*/  HADD2.F32 R10, -RZ, R12.H0_H0 ;  /* 0x2000000cff0a7230 */ /* 0x010fc60000004100 */
[----:B------:R-:W-:Y:S01]  /*0770*/  FFMA R2, R2, R8, R23 ;  /* 0x0000000802027223 */ /* 0x000fe20000000017 */
[----:B-----5:R-:W-:Y:S02]  /*0780*/  HADD2.F32 R9, -RZ, R16.H0_H0 ;  /* 0x20000010ff097230 */ /* 0x020fe40000004100 */
[----:B------:R-:W-:-:S03]  /*0790*/  HADD2.F32 R17, -RZ, R17.H0_H0 ;  /* 0x20000011ff117230 */ /* 0x000fc60000004100 */
[----:B------:R-:W-:Y:S01]  /*07a0*/  FFMA R2, R9, R10, R2 ;  /* 0x0000000a09027223 */ /* 0x000fe20000000002 */
[----:B------:R-:W-:Y:S02]  /*07b0*/  HADD2.F32 R8, -RZ, R14.H0_H0 ;  /* 0x2000000eff087230 */ /* 0x000fe40000004100 */
[----:B------:R-:W-:-:S03]  /*07c0*/  HADD2.F32 R23, -RZ, R20.H0_H0 ;  /* 0x20000014ff177230 */ /* 0x000fc60000004100 */
[----:B------:R-:W-:Y:S01]  /*07d0*/  FFMA R2, R17, R8, R2 ;  /* 0x0000000811027223 */ /* 0x000fe20000000002 */
[----:B------:R-:W-:-:S05]  /*07e0*/  HADD2.F32 R6, -RZ, R6.H0_H0 ;  /* 0x20000006ff067230 */ /* 0x000fca0000004100 */
[----:B------:R-:W-:-:S07]  /*07f0*/  FFMA R23, R23, R6, R2 ;  /* 0x0000000617177223 */ /* 0x000fce0000000002 */
.L_x_13:
[----:B------:R-:W-:Y:S05]  /*0800*/  BRA.U !UP1, `(.L_x_10) ;  /* 0x00000001099c7547 */ /* 0x000fea000b800000 */
[----:B------:R-:W-:Y:S02]  /*0810*/  UISETP.NE.AND UP0, UPT, UR7, 0x1, UPT ;  /* 0x000000010700788c */ /* 0x000fe4000bf05270 */
[----:B------:R-:W-:-:S04]  /*0820*/  ULOP3.LUT UR5, UR5, 0x1, URZ, 0xc0, !UPT ;  /* 0x0000000105057892 */ /* 0x000fc8000f8ec0ff */
[----:B------:R-:W-:-:S03]  /*0830*/  UISETP.NE.U32.AND UP1, UPT, UR5, 0x1, UPT ;  /* 0x000000010500788c */ /* 0x000fc6000bf25070 */
[----:B------:R-:W-:Y:S08]  /*0840*/  BRA.U !UP0, `(.L_x_14) ;  /* 0x00000001085c7547 */ /* 0x000ff0000b800000 */
[----:B------:R-:W0:Y:S01]  /*0850*/  LDC.64 R6, c[0x0][0x388] ;  /* 0x0000e200ff067b82 */ /* 0x000e220000000a00 */
[----:B------:R-:W1:Y:S01]  /*0860*/  LDCU.64 UR6, c[0x0][0x380] ;  /* 0x00007000ff0677ac */ /* 0x000e620008000a00 */
[C---:B------:R-:W-:Y:S01]  /*0870*/  IADD3 R9, PT, PT, R18.reuse, UR4, RZ ;  /* 0x0000000412097c10 */ /* 0x040fe2000fffe0ff */
[----:B------:R-:W-:Y:S01]  /*0880*/  IMAD R11, R3, UR4, R0 ;  /* 0x00000004030b7c24 */ /* 0x000fe2000f8e0200 */
[----:B------:R-:W-:-:S04]  /*0890*/  IADD3 R2, P0, PT, R18, UR4, RZ ;  /* 0x0000000412027c10 */ /* 0x000fc8000ff1e0ff */
[----:B------:R-:W2:Y:S01]  /*08a0*/  LDC.64 R4, c[0x0][0x380] ;  /* 0x0000e000ff047b82 */ /* 0x000ea20000000a00 */
[----:B0-----:R-:W-:-:S04]  /*08b0*/  IMAD.WIDE R6, R11, 0x2, R6 ;  /* 0x000000020b067825 */ /* 0x001fc800078e0206 */
[----:B------:R-:W-:Y:S02]  /*08c0*/  IMAD.WIDE R10, R3, 0x2, R6 ;  /* 0x00000002030a7825 */ /* 0x000fe400078e0206 */
[----:B------:R-:W3:Y:S02]  /*08d0*/  LDG.E.U16 R6, desc[UR8][R6.64] ;  /* 0x0000000806067981 */ /* 0x000ee4000c1e1500 */
[----:B--2---:R-:W-:Y:S01]  /*08e0*/  IMAD.WIDE.U32 R4, R9, 0x2, R4 ;  /* 0x0000000209047825 */ /* 0x004fe200078e0004 */
[----:B------:R-:W-:Y:S01]  /*08f0*/  IADD3.X R9, PT, PT, RZ, RZ, RZ, P0, !PT ;  /* 0x000000ffff097210 */ /* 0x000fe200007fe4ff */
[----:B------:R-:W2:Y:S01]  /*0900*/  LDG.E.U16 R10, desc[UR8][R10.64] ;  /* 0x000000080a0a7981 */ /* 0x000ea2000c1e1500 */
[----:B-1----:R-:W-:-:S03]  /*0910*/  LEA R8, P0, R2, UR6, 0x1 ;  /* 0x0000000602087c11 */ /* 0x002fc6000f8008ff */
[----:B------:R-:W4:Y:S01]  /*0920*/  LDG.E.U16 R4, desc[UR8][R4.64] ;  /* 0x0000000804047981 */ /* 0x000f22000c1e1500 */
[----:B------:R-:W-:-:S05]  /*0930*/  LEA.HI.X R9, R2, UR7, R9, 0x1, P0 ;  /* 0x0000000702097c11 */ /* 0x000fca00080f0c09 */
[----:B------:R-:W5:Y:S01]  /*0940*/  LDG.E.U16 R8, desc[UR8][R8.64+0x2] ;  /* 0x0000020808087981 */ /* 0x000f62000c1e1500 */
[----:B------:R-:W-:Y:S01]  /*0950*/  UIADD3 UR4, UPT, UPT, UR4, 0x2, URZ ;  /* 0x0000000204047890 */ /* 0x000fe2000fffe0ff */
[----:B---3--:R-:W-:Y:S02]  /*0960*/  HADD2.F32 R12, -RZ, R6.H0_H0 ;  /* 0x20000006ff0c7230 */ /* 0x008fe40000004100 */
[----:B--2---:R-:W-:Y:S02]  /*0970*/  HADD2.F32 R14, -RZ, R10.H0_H0 ;  /* 0x2000000aff0e7230 */ /* 0x004fe40000004100 */
[----:B----4-:R-:W-:-:S05]  /*0980*/  HADD2.F32 R2, -RZ, R4.H0_H0 ;  /* 0x20000004ff027230 */ /* 0x010fca0000004100 */
[----:B------:R-:W-:Y:S01]  /*0990*/  FFMA R2, R2, R12, R23 ;  /* 0x0000000c02027223 */ /* 0x000fe20000000017 */
[----:B-----5:R-:W-:-:S05]  /*09a0*/  HADD2.F32 R13, -RZ, R8.H0_H0 ;  /* 0x20000008ff0d7230 */ /* 0x020fca0000004100 */
[----:B------:R-:W-:-:S07]  /*09b0*/  FFMA R23, R13, R14, R2 ;  /* 0x0000000e0d177223 */ /* 0x000fce0000000002 */
.L_x_14:
[----:B------:R-:W-:Y:S05]  /*09c0*/  BRA.U UP1, `(.L_x_10) ;  /* 0x00000001012c7547 */ /* 0x000fea000b800000 */
[----:B------:R-:W0:Y:S01]  /*09d0*/  LDC.64 R4, c[0x0][0x380] ;  /* 0x0000e000ff047b82 */ /* 0x000e220000000a00 */
[----:B------:R-:W-:Y:S01]  /*09e0*/  IADD3 R9, PT, PT, R18, UR4, RZ ;  /* 0x0000000412097c10 */ /* 0x000fe2000fffe0ff */
[----:B------:R-:W-:-:S06]  /*09f0*/  IMAD R11, R3, UR4, R0 ;  /* 0x00000004030b7c24 */ /* 0x000fcc000f8e0200 */
[----:B------:R-:W1:Y:S01]  /*0a00*/  LDC.64 R6, c[0x0][0x388] ;  /* 0x0000e200ff067b82 */ /* 0x000e620000000a00 */
[----:B0-----:R-:W-:-:S06]  /*0a10*/  IMAD.WIDE.U32 R4, R9, 0x2, R4 ;  /* 0x0000000209047825 */ /* 0x001fcc00078e0004 */
[----:B------:R-:W2:Y:S01]  /*0a20*/  LDG.E.U16 R4, desc[UR8][R4.64] ;  /* 0x0000000804047981 */ /* 0x000ea2000c1e1500 */
[----:B-1----:R-:W-:-:S06]  /*0a30*/  IMAD.WIDE R6, R11, 0x2, R6 ;  /* 0x000000020b067825 */ /* 0x002fcc00078e0206 */
[----:B------:R-:W3:Y:S01]  /*0a40*/  LDG.E.U16 R6, desc[UR8][R6.64] ;  /* 0x0000000806067981 */ /* 0x000ee2000c1e1500 */
[----:B--2---:R-:W-:Y:S02]  /*0a50*/  HADD2.F32 R2, -RZ, R4.H0_H0 ;  /* 0x20000004ff027230 */ /* 0x004fe40000004100 */
[----:B---3--:R-:W-:-:S05]  /*0a60*/  HADD2.F32 R8, -RZ, R6.H0_H0 ;  /* 0x20000006ff087230 */ /* 0x008fca0000004100 */
[----:B------:R-:W-:-:S07]  /*0a70*/  FFMA R23, R2, R8, R23 ;  /* 0x0000000802177223 */ /* 0x000fce0000000017 */
.L_x_10:
[----:B------:R-:W0:Y:S01]  /*0a80*/  LDC.64 R4, c[0x0][0x390] ;  /* 0x0000e400ff047b82 */ /* 0x000e220000000a00 */
[----:B------:R-:W-:-:S04]  /*0a90*/  IMAD R3, R19, R3, R0 ;  /* 0x0000000313037224 */ /* 0x000fc800078e0200 */
[----:B0-----:R-:W-:-:S05]  /*0aa0*/  IMAD.WIDE R2, R3, 0x4, R4 ;  /* 0x0000000403027825 */ /* 0x001fca00078e0204 */
[----:B------:R-:W-:Y:S01]  /*0ab0*/  STG.E desc[UR8][R2.64], R23 ;  /* 0x0000001702007986 */ /* 0x000fe2000c101908 */
[----:B------:R-:W-:Y:S05]  /*0ac0*/  EXIT ;  /* 0x000000000000794d */ /* 0x000fea0003800000 */
.L_x_15:
        /* <DEDUP_REMOVED lines=11> */
.L_x_17:


//--------------------- .nv.shared.reserved.0     --------------------------
	.section	.nv.shared.reserved.0,"aw",@nobits
	.weak		__nv_reservedSMEM_offset_0_alias
	.size		__nv_reservedSMEM_offset_0_alias, 0, 64
	.other		__nv_reservedSMEM_offset_0_alias,@"STO_CUDA_RESERVED_SHARED STV_DEFAULT"
__nv_reservedSMEM_offset_0_alias:
	.zero		0
	.zero		64


//--------------------- .nv.constant0._Z9wmma_gemmPK6__halfS1_Pfiii --------------------------
	.section	.nv.constant0._Z9wmma_gemmPK6__halfS1_Pfiii,"a",@progbits
	.sectionflags	@""
	.align	4
.nv.constant0._Z9wmma_gemmPK6__halfS1_Pfiii:
	.zero		932


//--------------------- .nv.constant0._Z15naive_gemm_halfPK6__halfS1_Pfiii --------------------------
	.section	.nv.constant0._Z15naive_gemm_halfPK6__halfS1_Pfiii,"a",@progbits
	.sectionflags	@""
	.align	4
.nv.constant0._Z15naive_gemm_halfPK6__halfS1_Pfiii:
	.zero		932


//--------------------- SYMBOLS --------------------------

	.type		.nv.reservedSmem.offset0,@object
	.size		.nv.reservedSmem.offset0,0x4
